	.target	sm_90a

	.elftype	@"ET_EXEC"


//--------------------- .note.nv.tkinfo           --------------------------
	.section	.note.nv.tkinfo,"",@"SHT_NOTE"
	.sectionflags	@"SHF_NOTE_NV_TKINFO"
	.tkinfo
        /*0018*/ 	.word	0x00000002
        /*0030*/ 	.string	""
        /*0030*/ 	.string	"ptxas"
        /*0030*/ 	.string	"Cuda compilation tools, release 13.0, V13.0.88"
        /*0030*/ 	.string	"Build cuda_13.0.r13.0/compiler.36424714_0"
        /*0030*/ 	.string	"-arch sm_90a -m 64 "



//--------------------- .note.nv.cuinfo           --------------------------
	.section	.note.nv.cuinfo,"",@"SHT_NOTE"
	.sectionflags	@"SHF_NOTE_NV_CUINFO"
        /*0018*/ 	.short	0x0002
        /*001a*/ 	.short	0x005a
        /*001c*/ 	.short	0x0082
	.zero		2


//--------------------- .nv.info                  --------------------------
	.section	.nv.info,"",@"SHT_CUDA_INFO"
	.align	4


	//----- nvinfo : EIATTR_REGCOUNT
	.align		4
        /*0000*/ 	.byte	0x04, 0x2f
        /*0002*/ 	.short	(.L_15 - .L_14)
	.align		4
.L_14:
        /*0004*/ 	.word	index@(_ZN7cutlass13device_kernelINS_4gemm6kernel13GemmUniversalIN4cute5tupleIJiiiiEEENS1_10collective13CollectiveMmaINS1_34MainloopSm90TmaGmmaWarpSpecializedILi2ENS5_IJNS4_1CILi1EEESB_SB_EEENS1_35KernelTmaWarpSpecializedCooperativeEEENS5_IJNSA_ILi128EEENSA_ILi256EEESG_EEEaNS5_IJlSB_lEEEaSI_NS4_8TiledMMAINS4_8MMA_AtomIJNS4_4SM904GMMA27MMA_64x256x32_S32S8S8_SS_TNEEEENS4_6LayoutINS5_IJNSA_ILi2EEESB_SB_EEENS5_IJSB_NSA_ILi0EEESS_EEEEENS5_IJNS4_10UnderscoreESV_SV_EEEEENS4_13SM90_TMA_LOADENS4_14ComposedLayoutINS4_7SwizzleILi3ELi4ELi3EEENS4_18smem_ptr_flag_bitsILi8EEENSP_INS5_IJNSA_ILi8EEESF_EEENS5_IJSF_SB_EEEEEEEvNS4_8identityESY_S18_vS19_EENS_8epilogue10collective6detail29Sm90TmaWarpSpecializedAdapterINS1C_15DefaultEpilogueIaSI_SI_NS1B_6thread17LinearCombinationIaLi1EiiLNS1G_9ScaleType4KindE0ELNS_15FloatRoundStyleE2EaEENS1_15EpilogueDefaultEEEEEvvEEEEvNT_6ParamsE)
        /*0008*/ 	.word	0x000000a8


	//----- nvinfo : EIATTR_FRAME_SIZE
	.align		4
.L_15:
        /*000c*/ 	.byte	0x04, 0x11
        /*000e*/ 	.short	(.L_17 - .L_16)
	.align		4
.L_16:
        /*0010*/ 	.word	index@(_ZN7cutlass13device_kernelINS_4gemm6kernel13GemmUniversalIN4cute5tupleIJiiiiEEENS1_10collective13CollectiveMmaINS1_34MainloopSm90TmaGmmaWarpSpecializedILi2ENS5_IJNS4_1CILi1EEESB_SB_EEENS1_35KernelTmaWarpSpecializedCooperativeEEENS5_IJNSA_ILi128EEENSA_ILi256EEESG_EEEaNS5_IJlSB_lEEEaSI_NS4_8TiledMMAINS4_8MMA_AtomIJNS4_4SM904GMMA27MMA_64x256x32_S32S8S8_SS_TNEEEENS4_6LayoutINS5_IJNSA_ILi2EEESB_SB_EEENS5_IJSB_NSA_ILi0EEESS_EEEEENS5_IJNS4_10UnderscoreESV_SV_EEEEENS4_13SM90_TMA_LOADENS4_14ComposedLayoutINS4_7SwizzleILi3ELi4ELi3EEENS4_18smem_ptr_flag_bitsILi8EEENSP_INS5_IJNSA_ILi8EEESF_EEENS5_IJSF_SB_EEEEEEEvNS4_8identityESY_S18_vS19_EENS_8epilogue10collective6detail29Sm90TmaWarpSpecializedAdapterINS1C_15DefaultEpilogueIaSI_SI_NS1B_6thread17LinearCombinationIaLi1EiiLNS1G_9ScaleType4KindE0ELNS_15FloatRoundStyleE2EaEENS1_15EpilogueDefaultEEEEEvvEEEEvNT_6ParamsE)
        /*0014*/ 	.word	0x00000000


	//----- nvinfo : EIATTR_MIN_STACK_SIZE
	.align		4
.L_17:
        /*0018*/ 	.byte	0x04, 0x12
        /*001a*/ 	.short	(.L_19 - .L_18)
	.align		4
.L_18:
        /*001c*/ 	.word	index@(_ZN7cutlass13device_kernelINS_4gemm6kernel13GemmUniversalIN4cute5tupleIJiiiiEEENS1_10collective13CollectiveMmaINS1_34MainloopSm90TmaGmmaWarpSpecializedILi2ENS5_IJNS4_1CILi1EEESB_SB_EEENS1_35KernelTmaWarpSpecializedCooperativeEEENS5_IJNSA_ILi128EEENSA_ILi256EEESG_EEEaNS5_IJlSB_lEEEaSI_NS4_8TiledMMAINS4_8MMA_AtomIJNS4_4SM904GMMA27MMA_64x256x32_S32S8S8_SS_TNEEEENS4_6LayoutINS5_IJNSA_ILi2EEESB_SB_EEENS5_IJSB_NSA_ILi0EEESS_EEEEENS5_IJNS4_10UnderscoreESV_SV_EEEEENS4_13SM90_TMA_LOADENS4_14ComposedLayoutINS4_7SwizzleILi3ELi4ELi3EEENS4_18smem_ptr_flag_bitsILi8EEENSP_INS5_IJNSA_ILi8EEESF_EEENS5_IJSF_SB_EEEEEEEvNS4_8identityESY_S18_vS19_EENS_8epilogue10collective6detail29Sm90TmaWarpSpecializedAdapterINS1C_15DefaultEpilogueIaSI_SI_NS1B_6thread17LinearCombinationIaLi1EiiLNS1G_9ScaleType4KindE0ELNS_15FloatRoundStyleE2EaEENS1_15EpilogueDefaultEEEEEvvEEEEvNT_6ParamsE)
        /*0020*/ 	.word	0x00000000
.L_19:


//--------------------- .nv.compat                --------------------------
	.section	.nv.compat,"",@"SHT_CUDA_COMPAT_INFO"
	.align	4
        /*0000*/ 	.byte	0x02, 0x09, 0x01, 0x00, 0x02, 0x02, 0x04, 0x00, 0x02, 0x05, 0x05, 0x00, 0x03, 0x07, 0x01, 0x01
        /*0010*/ 	.byte	0x02, 0x03, 0x01, 0x00, 0x02, 0x06, 0x01, 0x00, 0x04, 0x0b, 0x08, 0x00, 0x00, 0x00, 0x00, 0x00
        /*0020*/ 	.byte	0x00, 0x00, 0x00, 0x00


//--------------------- .nv.info._ZN7cutlass13device_kernelINS_4gemm6kernel13GemmUniversalIN4cute5tupleIJiiiiEEENS1_10collective13CollectiveMmaINS1_34MainloopSm90TmaGmmaWarpSpecializedILi2ENS5_IJNS4_1CILi1EEESB_SB_EEENS1_35KernelTmaWarpSpecializedCooperativeEEENS5_IJNSA_ILi128EEENSA_ILi256EEESG_EEEaNS5_IJlSB_lEEEaSI_NS4_8TiledMMAINS4_8MMA_AtomIJNS4_4SM904GMMA27MMA_64x256x32_S32S8S8_SS_TNEEEENS4_6LayoutINS5_IJNSA_ILi2EEESB_SB_EEENS5_IJSB_NSA_ILi0EEESS_EEEEENS5_IJNS4_10UnderscoreESV_SV_EEEEENS4_13SM90_TMA_LOADENS4_14ComposedLayoutINS4_7SwizzleILi3ELi4ELi3EEENS4_18smem_ptr_flag_bitsILi8EEENSP_INS5_IJNSA_ILi8EEESF_EEENS5_IJSF_SB_EEEEEEEvNS4_8identityESY_S18_vS19_EENS_8epilogue10collective6detail29Sm90TmaWarpSpecializedAdapterINS1C_15DefaultEpilogueIaSI_SI_NS1B_6thread17LinearCombinationIaLi1EiiLNS1G_9ScaleType4KindE0ELNS_15FloatRoundStyleE2EaEENS1_15EpilogueDefaultEEEEEvvEEEEvNT_6ParamsE --------------------------
	.section	.nv.info._ZN7cutlass13device_kernelINS_4gemm6kernel13GemmUniversalIN4cute5tupleIJiiiiEEENS1_10collective13CollectiveMmaINS1_34MainloopSm90TmaGmmaWarpSpecializedILi2ENS5_IJNS4_1CILi1EEESB_SB_EEENS1_35KernelTmaWarpSpecializedCooperativeEEENS5_IJNSA_ILi128EEENSA_ILi256EEESG_EEEaNS5_IJlSB_lEEEaSI_NS4_8TiledMMAINS4_8MMA_AtomIJNS4_4SM904GMMA27MMA_64x256x32_S32S8S8_SS_TNEEEENS4_6LayoutINS5_IJNSA_ILi2EEESB_SB_EEENS5_IJSB_NSA_ILi0EEESS_EEEEENS5_IJNS4_10UnderscoreESV_SV_EEEEENS4_13SM90_TMA_LOADENS4_14ComposedLayoutINS4_7SwizzleILi3ELi4ELi3EEENS4_18smem_ptr_flag_bitsILi8EEENSP_INS5_IJNSA_ILi8EEESF_EEENS5_IJSF_SB_EEEEEEEvNS4_8identityESY_S18_vS19_EENS_8epilogue10collective6detail29Sm90TmaWarpSpecializedAdapterINS1C_15DefaultEpilogueIaSI_SI_NS1B_6thread17LinearCombinationIaLi1EiiLNS1G_9ScaleType4KindE0ELNS_15FloatRoundStyleE2EaEENS1_15EpilogueDefaultEEEEEvvEEEEvNT_6ParamsE,"",@"SHT_CUDA_INFO"
	.sectionflags	@""
	.align	4


	//----- nvinfo : EIATTR_CUDA_API_VERSION
	.align		4
        /*0000*/ 	.byte	0x04, 0x37
        /*0002*/ 	.short	(.L_21 - .L_20)
.L_20:
        /*0004*/ 	.word	0x00000082


	//----- nvinfo : EIATTR_KPARAM_INFO
	.align		4
.L_21:
        /*0008*/ 	.byte	0x04, 0x17
        /*000a*/ 	.short	(.L_23 - .L_22)
.L_22:
        /*000c*/ 	.word	0x00000000
        /*0010*/ 	.short	0x0000
        /*0012*/ 	.short	0x0070
        /*0014*/ 	.byte	0x00, 0xf0, 0x01, 0x10


	//----- nvinfo : EIATTR_SPARSE_MMA_MASK
	.align		4
.L_23:
        /*0018*/ 	.byte	0x03, 0x50
        /*001a*/ 	.short	0x0000


	//----- nvinfo : EIATTR_MAXREG_COUNT
	.align		4
        /*001c*/ 	.byte	0x03, 0x1b
        /*001e*/ 	.short	0x00a8


	//----- nvinfo : EIATTR_NUM_BARRIERS
	.align		4
        /*0020*/ 	.byte	0x02, 0x4c
        /*0022*/ 	.byte	0x01
	.zero		1


	//----- nvinfo : EIATTR_EXTERNS
	.align		4
        /*0024*/ 	.byte	0x04, 0x0f
        /*0026*/ 	.short	(.L_25 - .L_24)


	//   ....[0]....
	.align		4
.L_24:
        /*0028*/ 	.word	index@(__assertfail)


	//----- nvinfo : EIATTR_MERCURY_ISA_VERSION
	.align		4
.L_25:
        /*002c*/ 	.byte	0x03, 0x5f
        /*002e*/ 	.short	0x0101


	//----- nvinfo : EIATTR_INT_WARP_WIDE_INSTR_OFFSETS
	.align		4
        /*0030*/ 	.byte	0x04, 0x31
        /*0032*/ 	.short	(.L_27 - .L_26)


	//   ....[0]....
.L_26:
        /*0034*/ 	.word	0x00000370


	//   ....[1]....
        /*0038*/ 	.word	0x000003a0


	//   ....[2]....
        /*003c*/ 	.word	0x00000480


	//----- nvinfo : EIATTR_COOP_GROUP_MASK_REGIDS
	.align		4
.L_27:
        /*0040*/ 	.byte	0x04, 0x29
        /*0042*/ 	.short	(.L_29 - .L_28)


	//   ....[0]....
.L_28:
        /*0044*/ 	.word	0xffffffff


	//   ....[1]....
        /*0048*/ 	.word	0xffffffff


	//   ....[2]....
        /*004c*/ 	.word	0xffffffff


	//   ....[3]....
        /*0050*/ 	.word	0xffffffff


	//   ....[4]....
        /*0054*/ 	.word	0xffffffff


	//----- nvinfo : EIATTR_COOP_GROUP_INSTR_OFFSETS
	.align		4
.L_29:
        /*0058*/ 	.byte	0x04, 0x28
        /*005a*/ 	.short	(.L_31 - .L_30)


	//   ....[0]....
.L_30:
        /*005c*/ 	.word	0x00000060


	//   ....[1]....
        /*0060*/ 	.word	0x00000070


	//   ....[2]....
        /*0064*/ 	.word	0x00000130


	//   ....[3]....
        /*0068*/ 	.word	0x00000280


	//   ....[4]....
        /*006c*/ 	.word	0x00000f30


	//----- nvinfo : EIATTR_REG_RECONFIG
	.align		4
.L_31:
        /*0070*/ 	.byte	0x01, 0x54
	.zero		2


	//----- nvinfo : EIATTR_SYSCALL_OFFSETS
	.align		4
        /*0074*/ 	.byte	0x04, 0x46
        /*0076*/ 	.short	(.L_33 - .L_32)


	//   ....[0]....
.L_32:
        /*0078*/ 	.word	0x000010f0


	//----- nvinfo : EIATTR_MBARRIER_INSTR_OFFSETS
	.align		4
.L_33:
        /*007c*/ 	.byte	0x04, 0x39
        /*007e*/ 	.short	(.L_35 - .L_34)


	//   ....[0]....
.L_34:
        /*0080*/ 	.word	0x00000230
        /*0084*/ 	.word	0x000000ff
        /*0088*/ 	.word	0x00000000
        /*008c*/ 	.short	0x0100
        /*008e*/ 	.byte	0x08
	.zero		1


	//   ....[1]....
        /*0090*/ 	.word	0x00000240
        /*0094*/ 	.word	0x000000ff
        /*0098*/ 	.word	0x00000010
        /*009c*/ 	.short	0x0100
        /*009e*/ 	.byte	0x08
	.zero		1


	//   ....[2]....
        /*00a0*/ 	.word	0x00000250
        /*00a4*/ 	.word	0x000000ff
        /*00a8*/ 	.word	0x00000008
        /*00ac*/ 	.short	0x0100
        /*00ae*/ 	.byte	0x08
	.zero		1


	//   ....[3]....
        /*00b0*/ 	.word	0x00000260
        /*00b4*/ 	.word	0x000000ff
        /*00b8*/ 	.word	0x00000018
        /*00bc*/ 	.short	0x0100
        /*00be*/ 	.byte	0x08
	.zero		1


	//   ....[4]....
        /*00c0*/ 	.word	0x000004f0
        /*00c4*/ 	.word	0x000000ff
        /*00c8*/ 	.word	0x00000030
        /*00cc*/ 	.short	0x0100
        /*00ce*/ 	.byte	0x06
	.zero		1


	//   ....[5]....
        /*00d0*/ 	.word	0x00000550
        /*00d4*/ 	.word	0x000000ff
        /*00d8*/ 	.word	0x00000038
        /*00dc*/ 	.short	0x0100
        /*00de*/ 	.byte	0x06
	.zero		1


	//   ....[6]....
        /*00e0*/ 	.word	0x000011c0
        /*00e4*/ 	.word	0x00000003
        /*00e8*/ 	.word	0x00000000
        /*00ec*/ 	.short	0x010a
        /*00ee*/ 	.byte	0x3f
	.zero		1


	//   ....[7]....
        /*00f0*/ 	.word	0x00001200
        /*00f4*/ 	.word	0x00000003
        /*00f8*/ 	.word	0x00000000
        /*00fc*/ 	.short	0x010a
        /*00fe*/ 	.byte	0x3f
	.zero		1


	//   ....[8]....
        /*0100*/ 	.word	0x00001790
        /*0104*/ 	.word	0x00000005
        /*0108*/ 	.word	0x00000000
        /*010c*/ 	.short	0x010a
        /*010e*/ 	.byte	0x3f
	.zero		1


	//   ....[9]....
        /*0110*/ 	.word	0x000017d0
        /*0114*/ 	.word	0x00000005
        /*0118*/ 	.word	0x00000000
        /*011c*/ 	.short	0x010a
        /*011e*/ 	.byte	0x3f
	.zero		1


	//   ....[10]....
        /*0120*/ 	.word	0x00001bf0
        /*0124*/ 	.word	0x00000004
        /*0128*/ 	.word	0x00000000
        /*012c*/ 	.short	0x0101
        /*012e*/ 	.byte	0x3f
	.zero		1


	//   ....[11]....
        /*0130*/ 	.word	0x00001db0
        /*0134*/ 	.word	0x00000000
        /*0138*/ 	.word	0x00000000
        /*013c*/ 	.short	0x0101
        /*013e*/ 	.byte	0x3f
	.zero		1


	//   ....[12]....
        /*0140*/ 	.word	0x00009350
        /*0144*/ 	.word	0x0000000c
        /*0148*/ 	.word	0x00000010
        /*014c*/ 	.short	0x010a
        /*014e*/ 	.byte	0x3f
	.zero		1


	//   ....[13]....
        /*0150*/ 	.word	0x000097d0
        /*0154*/ 	.word	0x00000005
        /*0158*/ 	.word	0x00000038
        /*015c*/ 	.short	0x0101
        /*015e*/ 	.byte	0x3f
	.zero		1


	//   ....[14]....
        /*0160*/ 	.word	0x00009ed0
        /*0164*/ 	.word	0x00000007
        /*0168*/ 	.word	0x00000000
        /*016c*/ 	.short	0x010a
        /*016e*/ 	.byte	0x3f
	.zero		1


	//   ....[15]....
        /*0170*/ 	.word	0x00009f50
        /*0174*/ 	.word	0x00000005
        /*0178*/ 	.word	0x00000000
        /*017c*/ 	.short	0x010a
        /*017e*/ 	.byte	0x3f
	.zero		1


	//   ....[16]....
        /*0180*/ 	.word	0x00009fb0
        /*0184*/ 	.word	0x00000003
        /*0188*/ 	.word	0x00000000
        /*018c*/ 	.short	0x010a
        /*018e*/ 	.byte	0x3f
	.zero		1


	//   ....[17]....
        /*0190*/ 	.word	0x0000a000
        /*0194*/ 	.word	0x00000005
        /*0198*/ 	.word	0x00000000
        /*019c*/ 	.short	0x010a
        /*019e*/ 	.byte	0x3f
	.zero		1


	//   ....[18]....
        /*01a0*/ 	.word	0x0000a0d0
        /*01a4*/ 	.word	0x0000000c
        /*01a8*/ 	.word	0x00000010
        /*01ac*/ 	.short	0x010a
        /*01ae*/ 	.byte	0x3f
	.zero		1


	//   ....[19]....
        /*01b0*/ 	.word	0x0000a1a0
        /*01b4*/ 	.word	0x00000007
        /*01b8*/ 	.word	0x00000000
        /*01bc*/ 	.short	0x010a
        /*01be*/ 	.byte	0x3f
	.zero		1


	//----- nvinfo : EIATTR_NUM_MBARRIERS
	.align		4
.L_35:
        /*01c0*/ 	.byte	0x03, 0x38
        /*01c2*/ 	.short	0x0006


	//----- nvinfo : EIATTR_EXIT_INSTR_OFFSETS
	.align		4
        /*01c4*/ 	.byte	0x04, 0x1c
        /*01c6*/ 	.short	(.L_37 - .L_36)


	//   ....[0]....
.L_36:
        /*01c8*/ 	.word	0x000005a0


	//   ....[1]....
        /*01cc*/ 	.word	0x00000e70


	//   ....[2]....
        /*01d0*/ 	.word	0x000089c0


	//   ....[3]....
        /*01d4*/ 	.word	0x00008ff0


	//   ....[4]....
        /*01d8*/ 	.word	0x00009fa0


	//----- nvinfo : EIATTR_MAX_THREADS
	.align		4
.L_37:
        /*01dc*/ 	.byte	0x04, 0x05
        /*01de*/ 	.short	(.L_39 - .L_38)
.L_38:
        /*01e0*/ 	.word	0x00000180
        /*01e4*/ 	.word	0x00000001
        /*01e8*/ 	.word	0x00000001


	//----- nvinfo : EIATTR_CRS_STACK_SIZE
	.align		4
.L_39:
        /*01ec*/ 	.byte	0x04, 0x1e
        /*01ee*/ 	.short	(.L_41 - .L_40)
.L_40:
        /*01f0*/ 	.word	0x00000000


	//----- nvinfo : EIATTR_CBANK_PARAM_SIZE
	.align		4
.L_41:
        /*01f4*/ 	.byte	0x03, 0x19
        /*01f6*/ 	.short	0x0470


	//----- nvinfo : EIATTR_PARAM_CBANK
	.align		4
        /*01f8*/ 	.byte	0x04, 0x0a
        /*01fa*/ 	.short	(.L_43 - .L_42)
	.align		4
.L_42:
        /*01fc*/ 	.word	index@(.nv.constant0._ZN7cutlass13device_kernelINS_4gemm6kernel13GemmUniversalIN4cute5tupleIJiiiiEEENS1_10collective13CollectiveMmaINS1_34MainloopSm90TmaGmmaWarpSpecializedILi2ENS5_IJNS4_1CILi1EEESB_SB_EEENS1_35KernelTmaWarpSpecializedCooperativeEEENS5_IJNSA_ILi128EEENSA_ILi256EEESG_EEEaNS5_IJlSB_lEEEaSI_NS4_8TiledMMAINS4_8MMA_AtomIJNS4_4SM904GMMA27MMA_64x256x32_S32S8S8_SS_TNEEEENS4_6LayoutINS5_IJNSA_ILi2EEESB_SB_EEENS5_IJSB_NSA_ILi0EEESS_EEEEENS5_IJNS4_10UnderscoreESV_SV_EEEEENS4_13SM90_TMA_LOADENS4_14ComposedLayoutINS4_7SwizzleILi3ELi4ELi3EEENS4_18smem_ptr_flag_bitsILi8EEENSP_INS5_IJNSA_ILi8EEESF_EEENS5_IJSF_SB_EEEEEEEvNS4_8identityESY_S18_vS19_EENS_8epilogue10collective6detail29Sm90TmaWarpSpecializedAdapterINS1C_15DefaultEpilogueIaSI_SI_NS1B_6thread17LinearCombinationIaLi1EiiLNS1G_9ScaleType4KindE0ELNS_15FloatRoundStyleE2EaEENS1_15EpilogueDefaultEEEEEvvEEEEvNT_6ParamsE)
        /*0200*/ 	.short	0x0210
        /*0202*/ 	.short	0x0470


	//----- nvinfo : EIATTR_SW_WAR
	.align		4
.L_43:
        /*0204*/ 	.byte	0x04, 0x36
        /*0206*/ 	.short	(.L_45 - .L_44)
.L_44:
        /*0208*/ 	.word	0x00000008
.L_45:


//--------------------- .nv.callgraph             --------------------------
	.section	.nv.callgraph,"",@"SHT_CUDA_CALLGRAPH"
	.align	4
	.sectionentsize	8
	.align		4
        /*0000*/ 	.word	0x00000000
	.align		4
        /*0004*/ 	.word	0xffffffff
	.align		4
        /*0008*/ 	.word	index@(_ZN7cutlass13device_kernelINS_4gemm6kernel13GemmUniversalIN4cute5tupleIJiiiiEEENS1_10collective13CollectiveMmaINS1_34MainloopSm90TmaGmmaWarpSpecializedILi2ENS5_IJNS4_1CILi1EEESB_SB_EEENS1_35KernelTmaWarpSpecializedCooperativeEEENS5_IJNSA_ILi128EEENSA_ILi256EEESG_EEEaNS5_IJlSB_lEEEaSI_NS4_8TiledMMAINS4_8MMA_AtomIJNS4_4SM904GMMA27MMA_64x256x32_S32S8S8_SS_TNEEEENS4_6LayoutINS5_IJNSA_ILi2EEESB_SB_EEENS5_IJSB_NSA_ILi0EEESS_EEEEENS5_IJNS4_10UnderscoreESV_SV_EEEEENS4_13SM90_TMA_LOADENS4_14ComposedLayoutINS4_7SwizzleILi3ELi4ELi3EEENS4_18smem_ptr_flag_bitsILi8EEENSP_INS5_IJNSA_ILi8EEESF_EEENS5_IJSF_SB_EEEEEEEvNS4_8identityESY_S18_vS19_EENS_8epilogue10collective6detail29Sm90TmaWarpSpecializedAdapterINS1C_15DefaultEpilogueIaSI_SI_NS1B_6thread17LinearCombinationIaLi1EiiLNS1G_9ScaleType4KindE0ELNS_15FloatRoundStyleE2EaEENS1_15EpilogueDefaultEEEEEvvEEEEvNT_6ParamsE)
	.align		4
        /*000c*/ 	.word	index@(__assertfail)
	.align		4
        /*0010*/ 	.word	0x00000000
	.align		4
        /*0014*/ 	.word	0xfffffffe
	.align		4
        /*0018*/ 	.word	0x00000000
	.align		4
        /*001c*/ 	.word	0xfffffffd
	.align		4
        /*0020*/ 	.word	0x00000000
	.align		4
        /*0024*/ 	.word	0xfffffffc


//--------------------- .nv.constant4             --------------------------
	.section	.nv.constant4,"a",@progbits
	.align	8
	.align		8
.nv.constant4:
        /*0000*/ 	.dword	__assertfail
	.align		8
        /*0008*/ 	.dword	__unnamed_1
	.align		8
        /*0010*/ 	.dword	_ZN39_INTERNAL_c80e50a3_4_k_cu_ee045d5d_63464cuda3std3__45__cpo5beginE
	.align		8
        /*0018*/ 	.dword	_ZN39_INTERNAL_c80e50a3_4_k_cu_ee045d5d_63464cuda3std3__45__cpo3endE
	.align		8
        /*0020*/ 	.dword	_ZN39_INTERNAL_c80e50a3_4_k_cu_ee045d5d_63464cuda3std3__45__cpo6cbeginE
	.align		8
        /*0028*/ 	.dword	_ZN39_INTERNAL_c80e50a3_4_k_cu_ee045d5d_63464cuda3std3__45__cpo4cendE
	.align		8
        /*0030*/ 	.dword	_ZN39_INTERNAL_c80e50a3_4_k_cu_ee045d5d_63464cuda3std3__441_GLOBAL__N__c80e50a3_4_k_cu_ee045d5d_63466ignoreE
	.align		8
        /*0038*/ 	.dword	_ZN39_INTERNAL_c80e50a3_4_k_cu_ee045d5d_63464cuda3std3__419piecewise_constructE
	.align		8
        /*0040*/ 	.dword	_ZN39_INTERNAL_c80e50a3_4_k_cu_ee045d5d_63464cuda3std3__48in_placeE
	.align		8
        /*0048*/ 	.dword	_ZN39_INTERNAL_c80e50a3_4_k_cu_ee045d5d_63464cuda3std6ranges3__45__cpo4swapE
	.align		8
        /*0050*/ 	.dword	_ZN39_INTERNAL_c80e50a3_4_k_cu_ee045d5d_63464cuda3std6ranges3__45__cpo9iter_moveE
	.align		8
        /*0058*/ 	.dword	_ZN39_INTERNAL_c80e50a3_4_k_cu_ee045d5d_63464cute7productE
	.align		8
        /*0060*/ 	.dword	_ZN39_INTERNAL_c80e50a3_4_k_cu_ee045d5d_63464cute1_E
	.align		8
        /*0068*/ 	.dword	$str$22
	.align		8
        /*0070*/ 	.dword	$str$23


//--------------------- .text._ZN7cutlass13device_kernelINS_4gemm6kernel13GemmUniversalIN4cute5tupleIJiiiiEEENS1_10collective13CollectiveMmaINS1_34MainloopSm90TmaGmmaWarpSpecializedILi2ENS5_IJNS4_1CILi1EEESB_SB_EEENS1_35KernelTmaWarpSpecializedCooperativeEEENS5_IJNSA_ILi128EEENSA_ILi256EEESG_EEEaNS5_IJlSB_lEEEaSI_NS4_8TiledMMAINS4_8MMA_AtomIJNS4_4SM904GMMA27MMA_64x256x32_S32S8S8_SS_TNEEEENS4_6LayoutINS5_IJNSA_ILi2EEESB_SB_EEENS5_IJSB_NSA_ILi0EEESS_EEEEENS5_IJNS4_10UnderscoreESV_SV_EEEEENS4_13SM90_TMA_LOADENS4_14ComposedLayoutINS4_7SwizzleILi3ELi4ELi3EEENS4_18smem_ptr_flag_bitsILi8EEENSP_INS5_IJNSA_ILi8EEESF_EEENS5_IJSF_SB_EEEEEEEvNS4_8identityESY_S18_vS19_EENS_8epilogue10collective6detail29Sm90TmaWarpSpecializedAdapterINS1C_15DefaultEpilogueIaSI_SI_NS1B_6thread17LinearCombinationIaLi1EiiLNS1G_9ScaleType4KindE0ELNS_15FloatRoundStyleE2EaEENS1_15EpilogueDefaultEEEEEvvEEEEvNT_6ParamsE --------------------------
	.section	.text._ZN7cutlass13device_kernelINS_4gemm6kernel13GemmUniversalIN4cute5tupleIJiiiiEEENS1_10collective13CollectiveMmaINS1_34MainloopSm90TmaGmmaWarpSpecializedILi2ENS5_IJNS4_1CILi1EEESB_SB_EEENS1_35KernelTmaWarpSpecializedCooperativeEEENS5_IJNSA_ILi128EEENSA_ILi256EEESG_EEEaNS5_IJlSB_lEEEaSI_NS4_8TiledMMAINS4_8MMA_AtomIJNS4_4SM904GMMA27MMA_64x256x32_S32S8S8_SS_TNEEEENS4_6LayoutINS5_IJNSA_ILi2EEESB_SB_EEENS5_IJSB_NSA_ILi0EEESS_EEEEENS5_IJNS4_10UnderscoreESV_SV_EEEEENS4_13SM90_TMA_LOADENS4_14ComposedLayoutINS4_7SwizzleILi3ELi4ELi3EEENS4_18smem_ptr_flag_bitsILi8EEENSP_INS5_IJNSA_ILi8EEESF_EEENS5_IJSF_SB_EEEEEEEvNS4_8identityESY_S18_vS19_EENS_8epilogue10collective6detail29Sm90TmaWarpSpecializedAdapterINS1C_15DefaultEpilogueIaSI_SI_NS1B_6thread17LinearCombinationIaLi1EiiLNS1G_9ScaleType4KindE0ELNS_15FloatRoundStyleE2EaEENS1_15EpilogueDefaultEEEEEvvEEEEvNT_6ParamsE,"ax",@progbits
	.align	128
.text._ZN7cutlass13device_kernelINS_4gemm6kernel13GemmUniversalIN4cute5tupleIJiiiiEEENS1_10collective13CollectiveMmaINS1_34MainloopSm90TmaGmmaWarpSpecializedILi2ENS5_IJNS4_1CILi1EEESB_SB_EEENS1_35KernelTmaWarpSpecializedCooperativeEEENS5_IJNSA_ILi128EEENSA_ILi256EEESG_EEEaNS5_IJlSB_lEEEaSI_NS4_8TiledMMAINS4_8MMA_AtomIJNS4_4SM904GMMA27MMA_64x256x32_S32S8S8_SS_TNEEEENS4_6LayoutINS5_IJNSA_ILi2EEESB_SB_EEENS5_IJSB_NSA_ILi0EEESS_EEEEENS5_IJNS4_10UnderscoreESV_SV_EEEEENS4_13SM90_TMA_LOADENS4_14ComposedLayoutINS4_7SwizzleILi3ELi4ELi3EEENS4_18smem_ptr_flag_bitsILi8EEENSP_INS5_IJNSA_ILi8EEESF_EEENS5_IJSF_SB_EEEEEEEvNS4_8identityESY_S18_vS19_EENS_8epilogue10collective6detail29Sm90TmaWarpSpecializedAdapterINS1C_15DefaultEpilogueIaSI_SI_NS1B_6thread17LinearCombinationIaLi1EiiLNS1G_9ScaleType4KindE0ELNS_15FloatRoundStyleE2EaEENS1_15EpilogueDefaultEEEEEvvEEEEvNT_6ParamsE:
        .type           _ZN7cutlass13device_kernelINS_4gemm6kernel13GemmUniversalIN4cute5tupleIJiiiiEEENS1_10collective13CollectiveMmaINS1_34MainloopSm90TmaGmmaWarpSpecializedILi2ENS5_IJNS4_1CILi1EEESB_SB_EEENS1_35KernelTmaWarpSpecializedCooperativeEEENS5_IJNSA_ILi128EEENSA_ILi256EEESG_EEEaNS5_IJlSB_lEEEaSI_NS4_8TiledMMAINS4_8MMA_AtomIJNS4_4SM904GMMA27MMA_64x256x32_S32S8S8_SS_TNEEEENS4_6LayoutINS5_IJNSA_ILi2EEESB_SB_EEENS5_IJSB_NSA_ILi0EEESS_EEEEENS5_IJNS4_10UnderscoreESV_SV_EEEEENS4_13SM90_TMA_LOADENS4_14ComposedLayoutINS4_7SwizzleILi3ELi4ELi3EEENS4_18smem_ptr_flag_bitsILi8EEENSP_INS5_IJNSA_ILi8EEESF_EEENS5_IJSF_SB_EEEEEEEvNS4_8identityESY_S18_vS19_EENS_8epilogue10collective6detail29Sm90TmaWarpSpecializedAdapterINS1C_15DefaultEpilogueIaSI_SI_NS1B_6thread17LinearCombinationIaLi1EiiLNS1G_9ScaleType4KindE0ELNS_15FloatRoundStyleE2EaEENS1_15EpilogueDefaultEEEEEvvEEEEvNT_6ParamsE,@function
        .size           _ZN7cutlass13device_kernelINS_4gemm6kernel13GemmUniversalIN4cute5tupleIJiiiiEEENS1_10collective13CollectiveMmaINS1_34MainloopSm90TmaGmmaWarpSpecializedILi2ENS5_IJNS4_1CILi1EEESB_SB_EEENS1_35KernelTmaWarpSpecializedCooperativeEEENS5_IJNSA_ILi128EEENSA_ILi256EEESG_EEEaNS5_IJlSB_lEEEaSI_NS4_8TiledMMAINS4_8MMA_AtomIJNS4_4SM904GMMA27MMA_64x256x32_S32S8S8_SS_TNEEEENS4_6LayoutINS5_IJNSA_ILi2EEESB_SB_EEENS5_IJSB_NSA_ILi0EEESS_EEEEENS5_IJNS4_10UnderscoreESV_SV_EEEEENS4_13SM90_TMA_LOADENS4_14ComposedLayoutINS4_7SwizzleILi3ELi4ELi3EEENS4_18smem_ptr_flag_bitsILi8EEENSP_INS5_IJNSA_ILi8EEESF_EEENS5_IJSF_SB_EEEEEEEvNS4_8identityESY_S18_vS19_EENS_8epilogue10collective6detail29Sm90TmaWarpSpecializedAdapterINS1C_15DefaultEpilogueIaSI_SI_NS1B_6thread17LinearCombinationIaLi1EiiLNS1G_9ScaleType4KindE0ELNS_15FloatRoundStyleE2EaEENS1_15EpilogueDefaultEEEEEvvEEEEvNT_6ParamsE,(.L_x_322 - _ZN7cutlass13device_kernelINS_4gemm6kernel13GemmUniversalIN4cute5tupleIJiiiiEEENS1_10collective13CollectiveMmaINS1_34MainloopSm90TmaGmmaWarpSpecializedILi2ENS5_IJNS4_1CILi1EEESB_SB_EEENS1_35KernelTmaWarpSpecializedCooperativeEEENS5_IJNSA_ILi128EEENSA_ILi256EEESG_EEEaNS5_IJlSB_lEEEaSI_NS4_8TiledMMAINS4_8MMA_AtomIJNS4_4SM904GMMA27MMA_64x256x32_S32S8S8_SS_TNEEEENS4_6LayoutINS5_IJNSA_ILi2EEESB_SB_EEENS5_IJSB_NSA_ILi0EEESS_EEEEENS5_IJNS4_10UnderscoreESV_SV_EEEEENS4_13SM90_TMA_LOADENS4_14ComposedLayoutINS4_7SwizzleILi3ELi4ELi3EEENS4_18smem_ptr_flag_bitsILi8EEENSP_INS5_IJNSA_ILi8EEESF_EEENS5_IJSF_SB_EEEEEEEvNS4_8identityESY_S18_vS19_EENS_8epilogue10collective6detail29Sm90TmaWarpSpecializedAdapterINS1C_15DefaultEpilogueIaSI_SI_NS1B_6thread17LinearCombinationIaLi1EiiLNS1G_9ScaleType4KindE0ELNS_15FloatRoundStyleE2EaEENS1_15EpilogueDefaultEEEEEvvEEEEvNT_6ParamsE)
        .other          _ZN7cutlass13device_kernelINS_4gemm6kernel13GemmUniversalIN4cute5tupleIJiiiiEEENS1_10collective13CollectiveMmaINS1_34MainloopSm90TmaGmmaWarpSpecializedILi2ENS5_IJNS4_1CILi1EEESB_SB_EEENS1_35KernelTmaWarpSpecializedCooperativeEEENS5_IJNSA_ILi128EEENSA_ILi256EEESG_EEEaNS5_IJlSB_lEEEaSI_NS4_8TiledMMAINS4_8MMA_AtomIJNS4_4SM904GMMA27MMA_64x256x32_S32S8S8_SS_TNEEEENS4_6LayoutINS5_IJNSA_ILi2EEESB_SB_EEENS5_IJSB_NSA_ILi0EEESS_EEEEENS5_IJNS4_10UnderscoreESV_SV_EEEEENS4_13SM90_TMA_LOADENS4_14ComposedLayoutINS4_7SwizzleILi3ELi4ELi3EEENS4_18smem_ptr_flag_bitsILi8EEENSP_INS5_IJNSA_ILi8EEESF_EEENS5_IJSF_SB_EEEEEEEvNS4_8identityESY_S18_vS19_EENS_8epilogue10collective6detail29Sm90TmaWarpSpecializedAdapterINS1C_15DefaultEpilogueIaSI_SI_NS1B_6thread17LinearCombinationIaLi1EiiLNS1G_9ScaleType4KindE0ELNS_15FloatRoundStyleE2EaEENS1_15EpilogueDefaultEEEEEvvEEEEvNT_6ParamsE,@"STO_CUDA_ENTRY STV_DEFAULT"
_ZN7cutlass13device_kernelINS_4gemm6kernel13GemmUniversalIN4cute5tupleIJiiiiEEENS1_10collective13CollectiveMmaINS1_34MainloopSm90TmaGmmaWarpSpecializedILi2ENS5_IJNS4_1CILi1EEESB_SB_EEENS1_35KernelTmaWarpSpecializedCooperativeEEENS5_IJNSA_ILi128EEENSA_ILi256EEESG_EEEaNS5_IJlSB_lEEEaSI_NS4_8TiledMMAINS4_8MMA_AtomIJNS4_4SM904GMMA27MMA_64x256x32_S32S8S8_SS_TNEEEENS4_6LayoutINS5_IJNSA_ILi2EEESB_SB_EEENS5_IJSB_NSA_ILi0EEESS_EEEEENS5_IJNS4_10UnderscoreESV_SV_EEEEENS4_13SM90_TMA_LOADENS4_14ComposedLayoutINS4_7SwizzleILi3ELi4ELi3EEENS4_18smem_ptr_flag_bitsILi8EEENSP_INS5_IJNSA_ILi8EEESF_EEENS5_IJSF_SB_EEEEEEEvNS4_8identityESY_S18_vS19_EENS_8epilogue10collective6detail29Sm90TmaWarpSpecializedAdapterINS1C_15DefaultEpilogueIaSI_SI_NS1B_6thread17LinearCombinationIaLi1EiiLNS1G_9ScaleType4KindE0ELNS_15FloatRoundStyleE2EaEENS1_15EpilogueDefaultEEEEEvvEEEEvNT_6ParamsE:
[----:B------:R-:W0:Y:S01]  /*0000*/  LDC R1, c[0x0][0x28] ;  /* 0x00000a00ff017b82 */ /* 0x000e220000000800 */
[----:B------:R-:W1:Y:S01]  /*0010*/  S2R R18, SR_TID.X ;  /* 0x0000000000127919 */ /* 0x000e620000002100 */
[----:B------:R-:W-:Y:S01]  /*0020*/  ELECT P0, URZ, PT ;  /* 0x00000000003f782f */ /* 0x000fe20003800000 */
[----:B------:R-:W-:Y:S01]  /*0030*/  BSSY B0, `(.L_x_0) ;  /* 0x000000f000007945 */ /* 0x000fe20003800000 */
[--C-:B-1----:R-:W-:Y:S02]  /*0040*/  SHF.R.U32.HI R0, RZ, 0x5, R18.reuse ;  /* 0x00000005ff007819 */ /* 0x102fe40000011612 */
[----:B------:R-:W-:-:S03]  /*0050*/  SHF.R.U32.HI R2, RZ, 0x7, R18 ;  /* 0x00000007ff027819 */ /* 0x000fc60000011612 */
[----:B------:R-:W1:Y:S04]  /*0060*/  SHFL.IDX PT, R5, R0, RZ, 0x1f ;  /* 0x00001fff00057589 */ /* 0x000e6800000e0000 */
[----:B------:R2:W3:Y:S01]  /*0070*/  SHFL.IDX PT, R8, R2, RZ, 0x1f ;  /* 0x00001fff02087589 */ /* 0x0004e200000e0000 */
[----:B-1----:R-:W-:-:S13]  /*0080*/  ISETP.NE.OR P0, PT, R5, RZ, !P0 ;  /* 0x000000ff0500720c */ /* 0x002fda0004705670 */
[----:B0-23--:R-:W-:Y:S05]  /*0090*/  @P0 BRA `(.L_x_1) ;  /* 0x0000000000200947 */ /* 0x00dfea0003800000 */
[----:B------:R-:W-:Y:S02]  /*00a0*/  ULDC.64 UR4, c[0x0][0x198] ;  /* 0x0000660000047ab9 */ /* 0x000fe40000000a00 */
[----:B------:R-:W-:Y:S02]  /*00b0*/  UIADD3 UR6, UP0, UR4, 0xf0, URZ ;  /* 0x000000f004067890 */ /* 0x000fe4000ff1e03f */
[----:B------:R-:W-:Y:S02]  /*00c0*/  UIADD3 UR4, UP1, UR4, 0x1f0, URZ ;  /* 0x000001f004047890 */ /* 0x000fe4000ff3e03f */
[----:B------:R-:W-:Y:S02]  /*00d0*/  UIADD3.X UR7, URZ, UR5, URZ, UP0, !UPT ;  /* 0x000000053f077290 */ /* 0x000fe400087fe43f */
[----:B------:R-:W-:-:S07]  /*00e0*/  UIADD3.X UR5, URZ, UR5, URZ, UP1, !UPT ;  /* 0x000000053f057290 */ /* 0x000fce0008ffe43f */
[----:B------:R0:W-:Y:S02]  /*00f0*/  UTMACCTL.PF [UR6] ;  /* 0x00000000060079b9 */ /* 0x0001e40008040000 */
[----:B------:R0:W-:Y:S02]  /*0100*/  UTMACCTL.PF [UR4] ;  /* 0x00000000040079b9 */ /* 0x0001e40008040000 */
[----:B0-----:R-:W-:Y:S01]  /*0110*/  NOP ;  /* 0x0000000000007918 */ /* 0x001fe20000000000 */
.L_x_1:
[----:B------:R-:W-:Y:S05]  /*0120*/  BSYNC B0 ;  /* 0x0000000000007941 */ /* 0x000fea0003800000 */
.L_x_0:
[----:B------:R-:W0:Y:S02]  /*0130*/  SHFL.IDX PT, R2, R0, RZ, 0x1f ;  /* 0x00001fff00027589 */ /* 0x000e2400000e0000 */
[----:B0-----:R-:W-:-:S13]  /*0140*/  ISETP.NE.AND P0, PT, R2, RZ, PT ;  /* 0x000000ff0200720c */ /* 0x001fda0003f05270 */
[----:B------:R-:W-:Y:S05]  /*0150*/  @P0 BRA `(.L_x_2) ;  /* 0x0000000000480947 */ /* 0x000fea0003800000 */
[----:B------:R-:W0:Y:S01]  /*0160*/  S2UR UR8, SR_CgaCtaId ;  /* 0x00000000000879c3 */ /* 0x000e220000008800 */
[----:B------:R-:W-:Y:S01]  /*0170*/  UMOV UR4, 0x400 ;  /* 0x0000040000047882 */ /* 0x000fe20000000000 */
[----:B------:R-:W-:Y:S01]  /*0180*/  UMOV UR5, 0x1 ;  /* 0x0000000100057882 */ /* 0x000fe20000000000 */
[----:B------:R-:W-:Y:S01]  /*0190*/  UMOV UR6, 0x100 ;  /* 0x0000010000067882 */ /* 0x000fe20000000000 */
[----:B------:R-:W-:Y:S01]  /*01a0*/  ELECT P0, URZ, PT ;  /* 0x00000000003f782f */ /* 0x000fe20003800000 */
[----:B------:R-:W-:-:S04]  /*01b0*/  UIADD3 UR6, -UR6, 0x100000, URZ ;  /* 0x0010000006067890 */ /* 0x000fc8000fffe13f */
[----:B------:R-:W-:Y:S02]  /*01c0*/  USHF.L.U32 UR7, UR6, 0xb, URZ ;  /* 0x0000000b06077899 */ /* 0x000fe4000800063f */
[----:B------:R-:W-:Y:S02]  /*01d0*/  USHF.L.U32 UR6, UR6, 0x1, URZ ;  /* 0x0000000106067899 */ /* 0x000fe4000800063f */
[----:B0-----:R-:W-:Y:S02]  /*01e0*/  ULEA UR8, UR8, UR4, 0x18 ;  /* 0x0000000408087291 */ /* 0x001fe4000f8ec03f */
[----:B------:R-:W-:-:S04]  /*01f0*/  UIADD3 UR4, -UR5, 0x100000, URZ ;  /* 0x0010000005047890 */ /* 0x000fc8000fffe13f */
[----:B------:R-:W-:Y:S02]  /*0200*/  USHF.L.U32 UR5, UR4, 0xb, URZ ;  /* 0x0000000b04057899 */ /* 0x000fe4000800063f */
[----:B------:R-:W-:Y:S01]  /*0210*/  USHF.L.U32 UR4, UR4, 0x1, URZ ;  /* 0x0000000104047899 */ /* 0x000fe2000800063f */
[----:B------:R-:W0:Y:S11]  /*0220*/  FENCE.VIEW.ASYNC.S ;  /* 0x00000000000073c6 */ /* 0x000e360000000000 */
[----:B0-----:R0:W1:Y:S01]  /*0230*/  SYNCS.EXCH.64 URZ, [UR8], UR4 ;  /* 0x00000004083f75b2 */ /* 0x0010620008000100 */
[----:B------:R0:W2:Y:S01]  /*0240*/  SYNCS.EXCH.64 URZ, [UR8+0x10], UR6 ;  /* 0x00001006083f75b2 */ /* 0x0000a20008000100 */
[----:B------:R0:W3:Y:S01]  /*0250*/  SYNCS.EXCH.64 URZ, [UR8+0x8], UR4 ;  /* 0x00000804083f75b2 */ /* 0x0000e20008000100 */
[----:B------:R0:W4:Y:S01]  /*0260*/  SYNCS.EXCH.64 URZ, [UR8+0x18], UR6 ;  /* 0x00001806083f75b2 */ /* 0x0001220008000100 */
[----:B------:R-:W-:Y:S01]  /*0270*/  NOP ;  /* 0x0000000000007918 */ /* 0x000fe20000000000 */
.L_x_2:
[----:B------:R-:W5:Y:S01]  /*0280*/  SHFL.IDX PT, R0, R0, RZ, 0x1f ;  /* 0x00001fff00007589 */ /* 0x000f6200000e0000 */
[----:B------:R-:W-:Y:S01]  /*0290*/  ELECT P0, URZ, PT ;  /* 0x00000000003f782f */ /* 0x000fe20003800000 */
[----:B------:R-:W1:Y:S01]  /*02a0*/  LDC R2, c[0x0][0x65c] ;  /* 0x00019700ff027b82 */ /* 0x000e620000000800 */
[----:B------:R-:W-:Y:S01]  /*02b0*/  SHF.R.S32.HI R6, RZ, 0x1f, R5 ;  /* 0x0000001fff067819 */ /* 0x000fe20000011405 */
[----:B------:R-:W2:Y:S01]  /*02c0*/  S2R R3, SR_CTAID.Y ;  /* 0x0000000000037919 */ /* 0x000ea20000002600 */
[----:B0-----:R-:W-:Y:S01]  /*02d0*/  UMOV UR4, 0x20 ;  /* 0x0000002000047882 */ /* 0x001fe20000000000 */
[----:B------:R-:W-:Y:S01]  /*02e0*/  ISETP.NE.AND P2, PT, R8, RZ, PT ;  /* 0x000000ff0800720c */ /* 0x000fe20003f45270 */
[----:B------:R-:W-:Y:S01]  /*02f0*/  NOP ;  /* 0x0000000000007918 */ /* 0x000fe20000000000 */
[----:B------:R-:W0:Y:S01]  /*0300*/  S2R R4, SR_CTAID.X ;  /* 0x0000000000047919 */ /* 0x000e220000002500 */
[----:B------:R-:W-:Y:S01]  /*0310*/  LEA.HI R6, R6, R5, RZ, 0x2 ;  /* 0x0000000506067211 */ /* 0x000fe200078f10ff */
[----:B------:R-:W-:Y:S01]  /*0320*/  NOP ;  /* 0x0000000000007918 */ /* 0x000fe20000000000 */
[----:B-----5:R-:W-:-:S02]  /*0330*/  ISETP.NE.OR P0, PT, R0, RZ, !P0 ;  /* 0x000000ff0000720c */ /* 0x020fc40004705670 */
[----:B-1----:R-:W-:-:S04]  /*0340*/  ISETP.NE.AND P3, PT, R2, 0x1, PT ;  /* 0x000000010200780c */ /* 0x002fc80003f65270 */
[----:B------:R-:W-:Y:S02]  /*0350*/  P2R R0, PR, RZ, 0x8 ;  /* 0x00000008ff007803 */ /* 0x000fe40000000000 */
[----:B------:R-:W-:-:S05]  /*0360*/  LOP3.LUT R0, R6, 0xfffffffc, RZ, 0xc0, !PT ;  /* 0xfffffffc06007812 */ /* 0x000fca00078ec0ff */
[----:B------:R-:W-:Y:S01]  /*0370*/  VOTEU.ALL UP0, P0 ;  /* 0x00000000003f7886 */ /* 0x000fe20000000000 */
[----:B------:R-:W-:Y:S01]  /*0380*/  IMAD.IADD R0, R5, 0x1, -R0 ;  /* 0x0000000105007824 */ /* 0x000fe200078e0a00 */
[----:B------:R-:W0:Y:S01]  /*0390*/  @P3 LDC R17, c[0x0][0x10] ;  /* 0x00000400ff113b82 */ /* 0x000e220000000800 */
[----:B------:R-:W-:Y:S01]  /*03a0*/  VOTEU.ALL UP1, P0 ;  /* 0x00000000003f7886 */ /* 0x000fe20000020000 */
[----:B--2---:R-:W-:Y:S01]  /*03b0*/  @P3 IMAD.MOV.U32 R6, RZ, RZ, R3 ;  /* 0x000000ffff063224 */ /* 0x004fe200078e0003 */
[----:B------:R-:W-:Y:S01]  /*03c0*/  @!UP0 UMOV UR6, 0x400 ;  /* 0x0000040000068882 */ /* 0x000fe20000000000 */
[----:B------:R-:W-:-:S04]  /*03d0*/  @!UP0 UIADD3 UR4, -UR4, 0x100000, URZ ;  /* 0x0010000004048890 */ /* 0x000fc8000fffe13f */
[----:B------:R-:W-:Y:S02]  /*03e0*/  @!UP0 USHF.L.U32 UR5, UR4, 0xb, URZ ;  /* 0x0000000b04058899 */ /* 0x000fe4000800063f */
[----:B------:R-:W-:Y:S01]  /*03f0*/  @!UP0 USHF.L.U32 UR4, UR4, 0x1, URZ ;  /* 0x0000000104048899 */ /* 0x000fe2000800063f */
[----:B------:R-:W-:Y:S02]  /*0400*/  @P3 IMAD.MOV.U32 R7, RZ, RZ, RZ ;  /* 0x000000ffff073224 */ /* 0x000fe400078e00ff */
[----:B------:R-:W-:Y:S01]  /*0410*/  IMAD.MOV.U32 R5, RZ, RZ, RZ ;  /* 0x000000ffff057224 */ /* 0x000fe200078e00ff */
[----:B------:R-:W1:Y:S01]  /*0420*/  @!UP0 S2UR UR7, SR_CgaCtaId ;  /* 0x00000000000789c3 */ /* 0x000e620000008800 */
[----:B------:R-:W-:-:S07]  /*0430*/  @P3 IMAD.MOV.U32 R11, RZ, RZ, RZ ;  /* 0x000000ffff0b3224 */ /* 0x000fce00078e00ff */
[----:B------:R-:W2:Y:S01]  /*0440*/  @!P3 LDC R9, c[0x0][0xc] ;  /* 0x00000300ff09bb82 */ /* 0x000ea20000000800 */
[----:B0-----:R-:W-:-:S04]  /*0450*/  @P3 IMAD.WIDE.U32 R16, R4, R17, R6 ;  /* 0x0000001104103225 */ /* 0x001fc800078e0006 */
[----:B------:R-:W-:Y:S01]  /*0460*/  @P3 IMAD.IADD R17, R17, 0x1, R11 ;  /* 0x0000000111113824 */ /* 0x000fe200078e020b */
[----:B-1----:R-:W-:Y:S01]  /*0470*/  @!UP0 ULEA UR6, UR7, UR6, 0x18 ;  /* 0x0000000607068291 */ /* 0x002fe2000f8ec03f */
[----:B------:R-:W-:Y:S01]  /*0480*/  VOTEU.ALL UP0, P0 ;  /* 0x00000000003f7886 */ /* 0x000fe20000000000 */
[----:B------:R-:W-:-:S04]  /*0490*/  ISETP.NE.AND P0, PT, R0, 0x3, PT ;  /* 0x000000030000780c */ /* 0x000fc80003f05270 */
[----:B------:R-:W-:Y:S01]  /*04a0*/  ISETP.EQ.OR P0, PT, R0, RZ, !P0 ;  /* 0x000000ff0000720c */ /* 0x000fe20004702670 */
[----:B--2---:R-:W-:-:S03]  /*04b0*/  @!P3 IMAD.WIDE.U32 R6, R9, R3, R4 ;  /* 0x000000030906b225 */ /* 0x004fc600078e0004 */
[C---:B------:R-:W-:Y:S01]  /*04c0*/  ISETP.EQ.AND P0, PT, R8.reuse, RZ, P0 ;  /* 0x000000ff0800720c */ /* 0x040fe20000702270 */
[----:B------:R-:W-:Y:S01]  /*04d0*/  VIADD R8, R8, 0xffffffff ;  /* 0xffffffff08087836 */ /* 0x000fe20000000000 */
[----:B------:R-:W0:Y:S02]  /*04e0*/  FENCE.VIEW.ASYNC.S ;  /* 0x00000000000073c6 */ /* 0x000e240000000000 */
[----:B0-----:R0:W3:Y:S01]  /*04f0*/  @!UP0 SYNCS.EXCH.64 URZ, [UR6+0x30], UR4 ;  /* 0x00003004063f85b2 */ /* 0x0010e20008000100 */
[----:B------:R-:W-:Y:S01]  /*0500*/  @!P3 IMAD.MOV.U32 R16, RZ, RZ, R6 ;  /* 0x000000ffff10b224 */ /* 0x000fe200078e0006 */
[----:B------:R-:W-:Y:S01]  /*0510*/  SEL R19, RZ, 0x1, !P0 ;  /* 0x00000001ff137807 */ /* 0x000fe20004000000 */
[----:B------:R-:W-:Y:S01]  /*0520*/  @!P3 IMAD.MOV.U32 R17, RZ, RZ, R7 ;  /* 0x000000ffff11b224 */ /* 0x000fe200078e0007 */
[----:B------:R-:W-:-:S04]  /*0530*/  ISETP.GE.U32.AND P1, PT, R8, 0x2, PT ;  /* 0x000000020800780c */ /* 0x000fc80003f26070 */
[----:B------:R-:W-:Y:S01]  /*0540*/  SEL R19, R19, 0x2, P1 ;  /* 0x0000000213137807 */ /* 0x000fe20000800000 */
[----:B------:R0:W3:Y:S01]  /*0550*/  @!UP1 SYNCS.EXCH.64 URZ, [UR6+0x38], UR4 ;  /* 0x00003804063f95b2 */ /* 0x0000e20008000100 */
[----:B------:R-:W-:Y:S01]  /*0560*/  NOP ;  /* 0x0000000000007918 */ /* 0x000fe20000000000 */
[----:B---34-:R-:W-:Y:S06]  /*0570*/  BAR.SYNC.DEFER_BLOCKING 0x0 ;  /* 0x0000000000007b1d */ /* 0x018fec0000010000 */
[----:B------:R-:W-:Y:S05]  /*0580*/  @!P2 BRA `(.L_x_3) ;  /* 0x000000840010a947 */ /* 0x000fea0003800000 */
[----:B------:R-:W-:-:S13]  /*0590*/  ISETP.GT.U32.AND P0, PT, R8, 0x1, PT ;  /* 0x000000010800780c */ /* 0x000fda0003f04070 */
[----:B0-----:R-:W-:Y:S05]  /*05a0*/  @P0 EXIT ;  /* 0x000000000000094d */ /* 0x001fea0003800000 */
[----:B------:R-:W-:Y:S01]  /*05b0*/  ULDC.64 UR4, c[0x0][0x650] ;  /* 0x0001940000047ab9 */ /* 0x000fe20000000a00 */
[----:B------:R-:W-:Y:S01]  /*05c0*/  PRMT R0, RZ, 0x7610, R0 ;  /* 0x00007610ff007816 */ /* 0x000fe20000000000 */
[----:B------:R-:W-:Y:S01]  /*05d0*/  IMAD.MOV.U32 R152, RZ, RZ, -0x1 ;  /* 0xffffffffff987424 */ /* 0x000fe200078e00ff */
[----:B------:R-:W-:Y:S01]  /*05e0*/  ISETP.GE.U32.AND P0, PT, R16, UR4, PT ;  /* 0x0000000410007c0c */ /* 0x000fe2000bf06070 */
[----:B------:R-:W-:Y:S02]  /*05f0*/  IMAD.MOV.U32 R23, RZ, RZ, -0x1 ;  /* 0xffffffffff177424 */ /* 0x000fe400078e00ff */
[----:B------:R-:W-:Y:S01]  /*0600*/  IMAD.MOV.U32 R22, RZ, RZ, -0x1 ;  /* 0xffffffffff167424 */ /* 0x000fe200078e00ff */
[----:B------:R-:W-:-:S13]  /*0610*/  ISETP.GE.U32.AND.EX P0, PT, R17, UR5, PT, P0 ;  /* 0x0000000511007c0c */ /* 0x000fda000bf06100 */
[----:B------:R-:W-:Y:S05]  /*0620*/  @P0 BRA `(.L_x_4) ;  /* 0x0000000400580947 */ /* 0x000fea0003800000 */
[----:B------:R-:W0:Y:S01]  /*0630*/  LDC.64 R14, c[0x0][0x628] ;  /* 0x00018a00ff0e7b82 */ /* 0x000e220000000a00 */
[----:B------:R-:W-:Y:S02]  /*0640*/  IMAD.MOV.U32 R6, RZ, RZ, R16 ;  /* 0x000000ffff067224 */ /* 0x000fe400078e0010 */
[----:B------:R-:W-:-:S05]  /*0650*/  IMAD.MOV.U32 R7, RZ, RZ, R17 ;  /* 0x000000ffff077224 */ /* 0x000fca00078e0011 */
[----:B------:R-:W1:Y:S08]  /*0660*/  LDC R0, c[0x0][0x630] ;  /* 0x00018c00ff007b82 */ /* 0x000e700000000800 */
[----:B------:R-:W2:Y:S01]  /*0670*/  LDC.64 R20, c[0x0][0x620] ;  /* 0x00018800ff147b82 */ /* 0x000ea20000000a00 */
[----:B0-----:R-:W-:-:S04]  /*0680*/  ISETP.NE.U32.AND P0, PT, R14, RZ, PT ;  /* 0x000000ff0e00720c */ /* 0x001fc80003f05070 */
[----:B------:R-:W-:-:S13]  /*0690*/  ISETP.NE.AND.EX P0, PT, R15, RZ, PT, P0 ;  /* 0x000000ff0f00720c */ /* 0x000fda0003f05300 */
[----:B-12---:R-:W-:Y:S05]  /*06a0*/  @!P0 BRA `(.L_x_5) ;  /* 0x0000000000288947 */ /* 0x006fea0003800000 */
[----:B------:R-:W0:Y:S02]  /*06b0*/  LDC R11, c[0x0][0x634] ;  /* 0x00018d00ff0b7b82 */ /* 0x000e240000000800 */
[----:B0-----:R-:W-:-:S05]  /*06c0*/  IADD3 R11, P0, R16, R11, RZ ;  /* 0x0000000b100b7210 */ /* 0x001fca0007f1e0ff */
[----:B------:R-:W-:-:S04]  /*06d0*/  IMAD.X R13, RZ, RZ, R17, P0 ;  /* 0x000000ffff0d7224 */ /* 0x000fc800000e0611 */
[----:B------:R-:W-:-:S04]  /*06e0*/  IMAD.WIDE.U32 R6, R13, R14, RZ ;  /* 0x0000000e0d067225 */ /* 0x000fc800078e00ff */
[----:B------:R-:W-:-:S04]  /*06f0*/  IMAD.WIDE.U32 R8, P0, R11, R15, R6 ;  /* 0x0000000f0b087225 */ /* 0x000fc80007800006 */
[----:B------:R-:W-:-:S04]  /*0700*/  IMAD.WIDE.U32 R6, R11, R14, RZ ;  /* 0x0000000e0b067225 */ /* 0x000fc800078e00ff */
[----:B------:R-:W-:Y:S01]  /*0710*/  IMAD.X R11, RZ, RZ, RZ, P0 ;  /* 0x000000ffff0b7224 */ /* 0x000fe200000e06ff */
[----:B------:R-:W-:Y:S01]  /*0720*/  IADD3 RZ, P0, R7, R8, RZ ;  /* 0x0000000807ff7210 */ /* 0x000fe20007f1e0ff */
[----:B------:R-:W-:-:S04]  /*0730*/  IMAD.MOV.U32 R10, RZ, RZ, R9 ;  /* 0x000000ffff0a7224 */ /* 0x000fc800078e0009 */
[----:B------:R-:W-:-:S08]  /*0740*/  IMAD.WIDE.U32.X R6, R13, R15, R10, P0 ;  /* 0x0000000f0d067225 */ /* 0x000fd000000e040a */
.L_x_5:
[-CC-:B------:R-:W-:Y:S01]  /*0750*/  SHF.R.U64 R25, R6, R0.reuse, R7.reuse ;  /* 0x0000000006197219 */ /* 0x180fe20000001207 */
[----:B------:R-:W0:Y:S01]  /*0760*/  LDC R10, c[0x0][0x618] ;  /* 0x00018600ff0a7b82 */ /* 0x000e220000000800 */
[----:B------:R-:W-:Y:S01]  /*0770*/  SHF.R.U32.HI R5, RZ, R0, R7 ;  /* 0x00000000ff057219 */ /* 0x000fe20000011607 */
[----:B------:R-:W-:Y:S01]  /*0780*/  ULDC UR4, c[0x0][0x150] ;  /* 0x0000540000047ab9 */ /* 0x000fe20000000800 */
[----:B------:R-:W-:Y:S02]  /*0790*/  IADD3 R9, P0, RZ, -R25, RZ ;  /* 0x80000019ff097210 */ /* 0x000fe40007f1e0ff */
[----:B------:R-:W-:-:S03]  /*07a0*/  I2FP.F32.U32 R0, R4 ;  /* 0x0000000400007245 */ /* 0x000fc60000201000 */
[----:B------:R-:W1:Y:S01]  /*07b0*/  LDC.64 R26, c[0x0][0x640] ;  /* 0x00019000ff1a7b82 */ /* 0x000e620000000a00 */
[----:B------:R-:W-:Y:S02]  /*07c0*/  IMAD.X R11, RZ, RZ, ~R5, P0 ;  /* 0x000000ffff0b7224 */ /* 0x000fe400000e0e05 */
[----:B------:R-:W-:Y:S01]  /*07d0*/  FMUL R0, R0, UR4 ;  /* 0x0000000400007c20 */ /* 0x000fe20008400000 */
[----:B------:R-:W-:Y:S01]  /*07e0*/  IMAD.WIDE.U32 R6, R9, R20, R16 ;  /* 0x0000001409067225 */ /* 0x000fe200078e0010 */
[----:B------:R-:W-:-:S03]  /*07f0*/  ULDC UR4, c[0x0][0x154] ;  /* 0x0000550000047ab9 */ /* 0x000fc60000000800 */
[----:B------:R-:W-:Y:S01]  /*0800*/  IMAD R8, R11, R20, RZ ;  /* 0x000000140b087224 */ /* 0x000fe200078e02ff */
[----:B------:R-:W2:Y:S01]  /*0810*/  LDC R5, c[0x0][0x144] ;  /* 0x00005100ff057b82 */ /* 0x000ea20000000800 */
[----:B------:R-:W3:Y:S02]  /*0820*/  F2I.U32.TRUNC.NTZ R0, R0 ;  /* 0x0000000000007305 */ /* 0x000ee4000020f000 */
[----:B------:R-:W-:-:S04]  /*0830*/  IMAD R9, R9, R21, R8 ;  /* 0x0000001509097224 */ /* 0x000fc800078e0208 */
[----:B------:R-:W-:Y:S01]  /*0840*/  IMAD.IADD R7, R7, 0x1, R9 ;  /* 0x0000000107077824 */ /* 0x000fe200078e0209 */
[----:B------:R-:W4:Y:S01]  /*0850*/  LDC R12, c[0x0][0x608] ;  /* 0x00018200ff0c7b82 */ /* 0x000f220000000800 */
[----:B------:R-:W-:-:S03]  /*0860*/  IMAD.MOV.U32 R9, RZ, RZ, -0x1 ;  /* 0xffffffffff097424 */ /* 0x000fc600078e00ff */
[-CC-:B0-----:R-:W-:Y:S02]  /*0870*/  SHF.R.U64 R20, R6, R10.reuse, R7.reuse ;  /* 0x0000000a06147219 */ /* 0x181fe40000001207 */
[----:B------:R-:W-:Y:S02]  /*0880*/  I2FP.F32.U32 R6, R3 ;  /* 0x0000000300067245 */ /* 0x000fe40000201000 */
[----:B------:R-:W0:Y:S01]  /*0890*/  LDC R24, c[0x0][0x658] ;  /* 0x00019600ff187b82 */ /* 0x000e220000000800 */
[----:B-1----:R-:W-:Y:S01]  /*08a0*/  ISETP.NE.U32.AND P0, PT, R26, RZ, PT ;  /* 0x000000ff1a00720c */ /* 0x002fe20003f05070 */
[----:B---3--:R-:W-:Y:S01]  /*08b0*/  IMAD.MOV R8, RZ, RZ, -R0 ;  /* 0x000000ffff087224 */ /* 0x008fe200078e0a00 */
[----:B------:R-:W-:Y:S01]  /*08c0*/  SHF.R.U32.HI R7, RZ, R10, R7 ;  /* 0x0000000aff077219 */ /* 0x000fe20000011607 */
[----:B------:R-:W-:Y:S01]  /*08d0*/  FMUL R6, R6, UR4 ;  /* 0x0000000406067c20 */ /* 0x000fe20008400000 */
[----:B------:R-:W-:-:S03]  /*08e0*/  ISETP.NE.AND.EX P0, PT, R27, RZ, PT, P0 ;  /* 0x000000ff1b00720c */ /* 0x000fc60003f05300 */
[----:B------:R-:W1:Y:S01]  /*08f0*/  LDC R14, c[0x0][0x148] ;  /* 0x00005200ff0e7b82 */ /* 0x000e620000000800 */
[----:B--2---:R-:W-:-:S07]  /*0900*/  IMAD R0, R5, R8, R4 ;  /* 0x0000000805007224 */ /* 0x004fce00078e0204 */
[----:B------:R-:W2:Y:S01]  /*0910*/  LDC R22, c[0x0][0x600] ;  /* 0x00018000ff167b82 */ /* 0x000ea20000000800 */
[-CC-:B----4-:R-:W-:Y:S02]  /*0920*/  SHF.R.U64 R28, R20, R12.reuse, R7.reuse ;  /* 0x0000000c141c7219 */ /* 0x190fe40000001207 */
[----:B------:R-:W-:Y:S01]  /*0930*/  SHF.R.U32.HI R5, RZ, R12, R7 ;  /* 0x0000000cff057219 */ /* 0x000fe20000011607 */
[----:B------:R-:W-:Y:S01]  /*0940*/  IMAD.MOV.U32 R7, RZ, RZ, 0x1 ;  /* 0x00000001ff077424 */ /* 0x000fe200078e00ff */
[----:B------:R3:W4:Y:S03]  /*0950*/  F2I.U32.TRUNC.NTZ R12, R6 ;  /* 0x00000006000c7305 */ /* 0x000726000020f000 */
[----:B------:R-:W1:Y:S01]  /*0960*/  LDC R15, c[0x0][0x648] ;  /* 0x00019200ff0f7b82 */ /* 0x000e620000000800 */
[-C--:B0-----:R-:W-:Y:S02]  /*0970*/  SHF.L.U32 R4, R9, R24.reuse, RZ ;  /* 0x0000001809047219 */ /* 0x081fe400000006ff */
[----:B------:R-:W-:-:S02]  /*0980*/  SHF.R.U64 R30, R28, R24, R5 ;  /* 0x000000181c1e7219 */ /* 0x000fc40000001205 */
[----:B------:R-:W-:Y:S02]  /*0990*/  LOP3.LUT R11, RZ, R4, RZ, 0x33, !PT ;  /* 0x00000004ff0b7212 */ /* 0x000fe400078e33ff */
[-C--:B------:R-:W-:Y:S01]  /*09a0*/  SHF.R.U32.HI R5, RZ, R24.reuse, R5 ;  /* 0x00000018ff057219 */ /* 0x080fe20000011605 */
[----:B------:R-:W0:Y:S01]  /*09b0*/  LDC R21, c[0x0][0x638] ;  /* 0x00018e00ff157b82 */ /* 0x000e220000000800 */
[----:B------:R-:W-:Y:S01]  /*09c0*/  SHF.L.U32 R10, R7, R24, RZ ;  /* 0x00000018070a7219 */ /* 0x000fe200000006ff */
[----:B------:R-:W-:-:S06]  /*09d0*/  IMAD.MOV.U32 R4, RZ, RZ, R30 ;  /* 0x000000ffff047224 */ /* 0x000fcc00078e001e */
[----:B------:R-:W0:Y:S01]  /*09e0*/  LDC R152, c[0x0][0x610] ;  /* 0x00018400ff987b82 */ /* 0x000e220000000800 */
[----:B---34-:R-:W-:Y:S05]  /*09f0*/  @!P0 BRA `(.L_x_6) ;  /* 0x0000000000288947 */ /* 0x018fea0003800000 */
[----:B------:R-:W3:Y:S02]  /*0a00*/  LDC R9, c[0x0][0x64c] ;  /* 0x00019300ff097b82 */ /* 0x000ee40000000800 */
[----:B---3--:R-:W-:-:S05]  /*0a10*/  IADD3 R9, P0, R30, R9, RZ ;  /* 0x000000091e097210 */ /* 0x008fca0007f1e0ff */
        /* <DEDUP_REMOVED lines=8> */
.L_x_6:
[----:B-1----:R-:W-:Y:S01]  /*0aa0*/  SHF.R.U64 R4, R4, R15, R5 ;  /* 0x0000000f04047219 */ /* 0x002fe20000001205 */
[----:B--2---:R-:W-:Y:S01]  /*0ab0*/  VIADD R5, R22, 0xffffffff ;  /* 0xffffffff16057836 */ /* 0x004fe20000000000 */
[----:B------:R-:W-:Y:S01]  /*0ac0*/  LOP3.LUT R11, R28, R11, RZ, 0xc0, !PT ;  /* 0x0000000b1c0b7212 */ /* 0x000fe200078ec0ff */
[----:B------:R-:W-:Y:S02]  /*0ad0*/  IMAD.MOV R12, RZ, RZ, -R12 ;  /* 0x000000ffff0c7224 */ /* 0x000fe400078e0a0c */
[----:B------:R-:W-:Y:S01]  /*0ae0*/  IMAD.MOV R6, RZ, RZ, -R4 ;  /* 0x000000ffff067224 */ /* 0x000fe200078e0a04 */
[----:B------:R-:W-:Y:S01]  /*0af0*/  LOP3.LUT R5, R20, R5, RZ, 0xc0, !PT ;  /* 0x0000000514057212 */ /* 0x000fe200078ec0ff */
[----:B------:R-:W-:Y:S02]  /*0b00*/  @P3 IMAD R0, R14, R12, R3 ;  /* 0x0000000c0e003224 */ /* 0x000fe400078e0203 */
[----:B------:R-:W-:Y:S02]  /*0b10*/  IMAD R11, R10, R4, R11 ;  /* 0x000000040a0b7224 */ /* 0x000fe400078e020b */
[----:B0-----:R-:W-:-:S02]  /*0b20*/  IMAD R3, R6, R21, R30 ;  /* 0x0000001506037224 */ /* 0x001fc400078e021e */
[----:B------:R-:W-:Y:S02]  /*0b30*/  IMAD R152, R11, R152, R0 ;  /* 0x000000980b987224 */ /* 0x000fe400078e0200 */
[----:B------:R-:W-:Y:S02]  /*0b40*/  IMAD R3, R3, R22, R5 ;  /* 0x0000001603037224 */ /* 0x000fe400078e0205 */
[----:B------:R-:W-:Y:S02]  /*0b50*/  IMAD.MOV.U32 R0, RZ, RZ, 0x1 ;  /* 0x00000001ff007424 */ /* 0x000fe400078e00ff */
[----:B------:R-:W-:Y:S01]  /*0b60*/  IMAD.MOV.U32 R22, RZ, RZ, R25 ;  /* 0x000000ffff167224 */ /* 0x000fe200078e0019 */
[----:B------:R-:W-:Y:S02]  /*0b70*/  SEL R23, R3, R152, !P3 ;  /* 0x0000009803177207 */ /* 0x000fe40005800000 */
[----:B------:R-:W-:-:S07]  /*0b80*/  SEL R152, R152, R3, !P3 ;  /* 0x0000000398987207 */ /* 0x000fce0005800000 */
.L_x_4:
[----:B------:R-:W-:-:S08]  /*0b90*/  NOP ;  /* 0x0000000000007918 */ /* 0x000fd00000000000 */
[----:B------:R-:W0:Y:S02]  /*0ba0*/  USETMAXREG.TRY_ALLOC.CTAPOOL UP0, 0xe8 ;  /* 0x000000e8000079c8 */ /* 0x000e240008000600 */
[----:B0-----:R-:W-:-:S13]  /*0bb0*/  PLOP3.LUT P0, PT, PT, PT, UP0, 0x80, 0x0 ;  /* 0x000000000000781c */ /* 0x001fda0003f0f008 */
[----:B------:R-:W-:Y:S05]  /*0bc0*/  @!P0 BRA `(.L_x_4) ;  /* 0xfffffffc00f08947 */ /* 0x000fea000383ffff */
[----:B------:R-:W-:Y:S01]  /*0bd0*/  ULDC.64 UR4, c[0x0][0x598] ;  /* 0x0001660000047ab9 */ /* 0x000fe20000000a00 */
[----:B------:R-:W-:Y:S01]  /*0be0*/  ULDC.64 UR36, c[0x0][0x208] ;  /* 0x0000820000247ab9 */ /* 0x000fe20000000a00 */
[----:B------:R-:W-:-:S04]  /*0bf0*/  ISETP.NE.U32.AND P0, PT, RZ, UR4, PT ;  /* 0x00000004ff007c0c */ /* 0x000fc8000bf05070 */
[----:B------:R-:W-:-:S13]  /*0c00*/  ISETP.NE.AND.EX P0, PT, RZ, UR5, PT, P0 ;  /* 0x00000005ff007c0c */ /* 0x000fda000bf05300 */
[----:B------:R-:W-:Y:S05]  /*0c10*/  @!P0 BRA `(.L_x_7) ;  /* 0x00000000001c8947 */ /* 0x000fea0003800000 */
[----:B------:R-:W0:Y:S02]  /*0c20*/  LDC.64 R4, c[0x0][0x598] ;  /* 0x00016600ff047b82 */ /* 0x000e240000000a00 */
[----:B0-----:R-:W2:Y:S02]  /*0c30*/  LDG.E.64 R4, desc[UR36][R4.64] ;  /* 0x0000002404047981 */ /* 0x001ea4000c1e1b00 */
[----:B--2---:R-:W-:-:S04]  /*0c40*/  ISETP.NE.U32.AND P0, PT, R4, RZ, PT ;  /* 0x000000ff0400720c */ /* 0x004fc80003f05070 */
[----:B------:R-:W-:-:S13]  /*0c50*/  ISETP.NE.AND.EX P0, PT, R5, RZ, PT, P0 ;  /* 0x000000ff0500720c */ /* 0x000fda0003f05300 */
[----:B------:R-:W-:Y:S05]  /*0c60*/  @!P0 BRA `(.L_x_7) ;  /* 0x0000000000088947 */ /* 0x000fea0003800000 */
[----:B------:R0:W5:Y:S01]  /*0c70*/  LD.E R153, desc[UR36][R4.64] ;  /* 0x0000002404997980 */ /* 0x000162000c101900 */
[----:B------:R-:W-:Y:S05]  /*0c80*/  BRA `(.L_x_8) ;  /* 0x0000000000247947 */ /* 0x000fea0003800000 */
.L_x_7:
[----:B------:R-:W-:Y:S02]  /*0c90*/  ULDC.64 UR4, c[0x0][0x588] ;  /* 0x0001620000047ab9 */ /* 0x000fe40000000a00 */
[----:B------:R-:W-:-:S04]  /*0ca0*/  ISETP.NE.U32.AND P0, PT, RZ, UR4, PT ;  /* 0x00000004ff007c0c */ /* 0x000fc8000bf05070 */
[----:B------:R-:W-:-:S13]  /*0cb0*/  ISETP.NE.AND.EX P0, PT, RZ, UR5, PT, P0 ;  /* 0x00000005ff007c0c */ /* 0x000fda000bf05300 */
[----:B------:R-:W-:Y:S05]  /*0cc0*/  @!P0 BRA `(.L_x_9) ;  /* 0x00000000000c8947 */ /* 0x000fea0003800000 */
[----:B------:R-:W0:Y:S02]  /*0cd0*/  LDC.64 R4, c[0x0][0x588] ;  /* 0x00016200ff047b82 */ /* 0x000e240000000a00 */
[----:B0-----:R1:W5:Y:S01]  /*0ce0*/  LDG.E R153, desc[UR36][R4.64] ;  /* 0x0000002404997981 */ /* 0x001362000c1e1900 */
[----:B------:R-:W-:Y:S05]  /*0cf0*/  BRA `(.L_x_8) ;  /* 0x0000000000087947 */ /* 0x000fea0003800000 */
.L_x_9:
[----:B------:R-:W-:Y:S02]  /*0d00*/  ULDC UR4, c[0x0][0x580] ;  /* 0x0001600000047ab9 */ /* 0x000fe40000000800 */
[----:B------:R-:W-:-:S07]  /*0d10*/  IMAD.U32 R153, RZ, RZ, UR4 ;  /* 0x00000004ff997e24 */ /* 0x000fce000f8e00ff */
.L_x_8:
[----:B------:R-:W-:Y:S02]  /*0d20*/  ULDC.64 UR4, c[0x0][0x5a0] ;  /* 0x0001680000047ab9 */ /* 0x000fe40000000a00 */
[----:B------:R-:W-:-:S04]  /*0d30*/  ISETP.NE.U32.AND P0, PT, RZ, UR4, PT ;  /* 0x00000004ff007c0c */ /* 0x000fc8000bf05070 */
[----:B------:R-:W-:-:S13]  /*0d40*/  ISETP.NE.AND.EX P0, PT, RZ, UR5, PT, P0 ;  /* 0x00000005ff007c0c */ /* 0x000fda000bf05300 */
[----:B------:R-:W-:Y:S05]  /*0d50*/  @!P0 BRA `(.L_x_10) ;  /* 0x00000000001c8947 */ /* 0x000fea0003800000 */
[----:B01----:R-:W0:Y:S02]  /*0d60*/  LDC.64 R4, c[0x0][0x5a0] ;  /* 0x00016800ff047b82 */ /* 0x003e240000000a00 */
[----:B0-----:R-:W2:Y:S02]  /*0d70*/  LDG.E.64 R4, desc[UR36][R4.64] ;  /* 0x0000002404047981 */ /* 0x001ea4000c1e1b00 */
[----:B--2---:R-:W-:-:S04]  /*0d80*/  ISETP.NE.U32.AND P0, PT, R4, RZ, PT ;  /* 0x000000ff0400720c */ /* 0x004fc80003f05070 */
[----:B------:R-:W-:-:S13]  /*0d90*/  ISETP.NE.AND.EX P0, PT, R5, RZ, PT, P0 ;  /* 0x000000ff0500720c */ /* 0x000fda0003f05300 */
[----:B------:R-:W-:Y:S05]  /*0da0*/  @!P0 BRA `(.L_x_10) ;  /* 0x0000000000088947 */ /* 0x000fea0003800000 */
[----:B------:R0:W5:Y:S01]  /*0db0*/  LD.E R154, desc[UR36][R4.64] ;  /* 0x00000024049a7980 */ /* 0x000162000c101900 */
[----:B------:R-:W-:Y:S05]  /*0dc0*/  BRA `(.L_x_11) ;  /* 0x0000000000247947 */ /* 0x000fea0003800000 */
.L_x_10:
[----:B------:R-:W-:Y:S02]  /*0dd0*/  ULDC.64 UR4, c[0x0][0x590] ;  /* 0x0001640000047ab9 */ /* 0x000fe40000000a00 */
[----:B------:R-:W-:-:S04]  /*0de0*/  ISETP.NE.U32.AND P0, PT, RZ, UR4, PT ;  /* 0x00000004ff007c0c */ /* 0x000fc8000bf05070 */
[----:B------:R-:W-:-:S13]  /*0df0*/  ISETP.NE.AND.EX P0, PT, RZ, UR5, PT, P0 ;  /* 0x00000005ff007c0c */ /* 0x000fda000bf05300 */
[----:B------:R-:W-:Y:S05]  /*0e00*/  @!P0 BRA `(.L_x_12) ;  /* 0x00000000000c8947 */ /* 0x000fea0003800000 */
[----:B------:R-:W2:Y:S02]  /*0e10*/  LDC.64 R154, c[0x0][0x590] ;  /* 0x00016400ff9a7b82 */ /* 0x000ea40000000a00 */
[----:B--2---:R2:W5:Y:S01]  /*0e20*/  LDG.E R154, desc[UR36][R154.64] ;  /* 0x000000249a9a7981 */ /* 0x004562000c1e1900 */
[----:B------:R-:W-:Y:S05]  /*0e30*/  BRA `(.L_x_11) ;  /* 0x0000000000087947 */ /* 0x000fea0003800000 */
.L_x_12:
[----:B------:R-:W-:Y:S02]  /*0e40*/  ULDC UR4, c[0x0][0x584] ;  /* 0x0001610000047ab9 */ /* 0x000fe40000000800 */
[----:B------:R-:W-:-:S07]  /*0e50*/  IMAD.U32 R154, RZ, RZ, UR4 ;  /* 0x00000004ff9a7e24 */ /* 0x000fce000f8e00ff */
.L_x_11:
[----:B------:R-:W-:-:S13]  /*0e60*/  LOP3.LUT P0, RZ, R0, 0xff, RZ, 0xc0, !PT ;  /* 0x000000ff00ff7812 */ /* 0x000fda000780c0ff */
[----:B------:R-:W-:Y:S05]  /*0e70*/  @!P0 EXIT ;  /* 0x000000000000894d */ /* 0x000fea0003800000 */
[----:B------:R-:W-:Y:S01]  /*0e80*/  ULDC UR4, c[0x0][0x28c] ;  /* 0x0000a30000047ab9 */ /* 0x000fe20000000800 */
[----:B------:R-:W-:Y:S01]  /*0e90*/  UMOV UR38, URZ ;  /* 0x0000003f00267c82 */ /* 0x000fe20008000000 */
[----:B------:R-:W-:Y:S01]  /*0ea0*/  UIADD3 UR4, UR4, 0xff, URZ ;  /* 0x000000ff04047890 */ /* 0x000fe2000fffe03f */
[----:B------:R-:W-:-:S03]  /*0eb0*/  UMOV UR39, URZ ;  /* 0x0000003f00277c82 */ /* 0x000fc60008000000 */
[----:B------:R-:W-:-:S04]  /*0ec0*/  USHF.R.S32.HI UR5, URZ, 0x1f, UR4 ;  /* 0x0000001f3f057899 */ /* 0x000fc80008011404 */
[----:B------:R-:W-:-:S04]  /*0ed0*/  ULEA.HI UR5, UR5, UR4, URZ, 0x8 ;  /* 0x0000000405057291 */ /* 0x000fc8000f8f403f */
[----:B------:R-:W-:-:S12]  /*0ee0*/  USHF.R.S32.HI UR40, URZ, 0x8, UR5 ;  /* 0x000000083f287899 */ /* 0x000fd80008011405 */
.L_x_290:
[----:B------:R-:W-:Y:S01]  /*0ef0*/  LOP3.LUT R0, R18, 0x80, RZ, 0xc0, !PT ;  /* 0x0000008012007812 */ /* 0x000fe200078ec0ff */
[----:B---3--:R-:W3:Y:S01]  /*0f00*/  S2UR UR7, SR_CgaCtaId ;  /* 0x00000000000779c3 */ /* 0x008ee20000008800 */
[----:B------:R-:W-:Y:S02]  /*0f10*/  UMOV UR6, 0x400 ;  /* 0x0000040000067882 */ /* 0x000fe40000000000 */
[----:B------:R-:W-:-:S06]  /*0f20*/  SHF.R.U32.HI R0, RZ, 0x7, R0 ;  /* 0x00000007ff007819 */ /* 0x000fcc0000011600 */
[----:B----4-:R-:W4:Y:S01]  /*0f30*/  SHFL.IDX PT, R0, R0, RZ, 0x1f ;  /* 0x00001fff00007589 */ /* 0x010f2200000e0000 */
[----:B---3--:R-:W-:Y:S01]  /*0f40*/  ULEA UR6, UR7, UR6, 0x18 ;  /* 0x0000000607067291 */ /* 0x008fe2000f8ec03f */
[----:B----4-:R-:W-:-:S13]  /*0f50*/  R2UR UR4, R0 ;  /* 0x00000000000472ca */ /* 0x010fda00000e0000 */
[----:B------:R-:W-:-:S04]  /*0f60*/  ULEA.HI UR5, UR4, UR4, URZ, 0x1 ;  /* 0x0000000404057291 */ /* 0x000fc8000f8f083f */
[----:B------:R-:W-:-:S04]  /*0f70*/  ULOP3.LUT UR5, UR5, 0x7fffe, URZ, 0xc0, !UPT ;  /* 0x0007fffe05057892 */ /* 0x000fc8000f8ec03f */
[----:B------:R-:W-:-:S03]  /*0f80*/  UIADD3 UR5, UR4, -UR5, URZ ;  /* 0x8000000504057290 */ /* 0x000fc6000fffe03f */
[----:B------:R-:W-:Y:S01]  /*0f90*/  ULDC UR4, c[0x0][0x28c] ;  /* 0x0000a30000047ab9 */ /* 0x000fe20000000800 */
[----:B------:R-:W-:Y:S01]  /*0fa0*/  ULEA UR5, UR5, UR6, 0xd ;  /* 0x0000000605057291 */ /* 0x000fe2000f8e683f */
[----:B------:R-:W-:-:S03]  /*0fb0*/  ISETP.LT.AND P0, PT, RZ, UR4, PT ;  /* 0x00000004ff007c0c */ /* 0x000fc6000bf01270 */
[----:B------:R-:W-:-:S04]  /*0fc0*/  UIADD3 UR5, UR5, 0x100, URZ ;  /* 0x0000010005057890 */ /* 0x000fc8000fffe03f */
[----:B------:R-:W-:-:S04]  /*0fd0*/  USHF.R.U32.HI UR5, URZ, 0x4, UR5 ;  /* 0x000000043f057899 */ /* 0x000fc80008011605 */
[----:B------:R-:W-:Y:S02]  /*0fe0*/  ULOP3.LUT UR41, UR5, 0x3fff, URZ, 0xc0, !UPT ;  /* 0x00003fff05297892 */ /* 0x000fe4000f8ec03f */
[----:B------:R-:W-:Y:S10]  /*0ff0*/  @P0 BRA `(.L_x_13) ;  /* 0x0000000000400947 */ /* 0x000ff40003800000 */
[----:B------:R-:W-:Y:S01]  /*1000*/  MOV R0, 0x0 ;  /* 0x0000000000007802 */ /* 0x000fe20000000f00 */
[----:B------:R-:W-:Y:S01]  /*1010*/  ULDC.64 UR4, c[0x4][0x68] ;  /* 0x01001a0000047ab9 */ /* 0x000fe20000000a00 */
[----:B------:R-:W-:Y:S01]  /*1020*/  ULDC.64 UR6, c[0x4][0x8] ;  /* 0x0100020000067ab9 */ /* 0x000fe20000000a00 */
[----:B01----:R-:W-:Y:S01]  /*1030*/  IMAD.U32 R4, RZ, RZ, UR4 ;  /* 0x00000004ff047e24 */ /* 0x003fe2000f8e00ff */
[----:B------:R0:W1:Y:S01]  /*1040*/  LDC.64 R14, c[0x4][R0] ;  /* 0x01000000000e7b82 */ /* 0x0000620000000a00 */
[----:B------:R-:W-:Y:S01]  /*1050*/  IMAD.U32 R5, RZ, RZ, UR5 ;  /* 0x00000005ff057e24 */ /* 0x000fe2000f8e00ff */
[----:B------:R-:W-:Y:S01]  /*1060*/  ULDC.64 UR4, c[0x4][0x70] ;  /* 0x01001c0000047ab9 */ /* 0x000fe20000000a00 */
[----:B------:R-:W-:Y:S02]  /*1070*/  IMAD.U32 R10, RZ, RZ, UR6 ;  /* 0x00000006ff0a7e24 */ /* 0x000fe4000f8e00ff */
[----:B------:R-:W-:Y:S02]  /*1080*/  IMAD.U32 R6, RZ, RZ, UR4 ;  /* 0x00000004ff067e24 */ /* 0x000fe4000f8e00ff */
[----:B------:R-:W-:-:S02]  /*1090*/  IMAD.U32 R7, RZ, RZ, UR5 ;  /* 0x00000005ff077e24 */ /* 0x000fc4000f8e00ff */
[----:B------:R-:W-:Y:S02]  /*10a0*/  IMAD.U32 R11, RZ, RZ, UR7 ;  /* 0x00000007ff0b7e24 */ /* 0x000fe4000f8e00ff */
[----:B------:R-:W-:Y:S02]  /*10b0*/  IMAD.MOV.U32 R8, RZ, RZ, 0x1e1 ;  /* 0x000001e1ff087424 */ /* 0x000fe400078e00ff */
[----:B------:R-:W-:Y:S02]  /*10c0*/  IMAD.MOV.U32 R12, RZ, RZ, 0x1 ;  /* 0x00000001ff0c7424 */ /* 0x000fe400078e00ff */
[----:B0-----:R-:W-:-:S07]  /*10d0*/  IMAD.MOV.U32 R13, RZ, RZ, RZ ;  /* 0x000000ffff0d7224 */ /* 0x001fce00078e00ff */
[----:B------:R-:W-:-:S07]  /*10e0*/  LEPC R20, `(.L_x_13) ;  /* 0x000000001014794e */ /* 0x000fce0000000000 */
[----:B-12--5:R-:W-:Y:S05]  /*10f0*/  CALL.ABS.NOINC R14 ;  /* 0x000000000e007343 */ /* 0x026fea0003c00000 */
.L_x_13:
[----:B------:R-:W-:-:S04]  /*1100*/  LOP3.LUT R0, R19, 0x1, RZ, 0xfc, !PT ;  /* 0x0000000113007812 */ /* 0x000fc800078efcff */
[----:B------:R-:W-:-:S13]  /*1110*/  ISETP.NE.AND P0, PT, R0, 0x3, PT ;  /* 0x000000030000780c */ /* 0x000fda0003f05270 */
[----:B------:R-:W-:Y:S05]  /*1120*/  @!P0 BRA `(.L_x_14) ;  /* 0x0000000000048947 */ /* 0x000fea0003800000 */
[----:B------:R-:W-:Y:S01]  /*1130*/  BPT.TRAP 0x1 ;  /* 0x000000040000795c */ /* 0x000fe20000300000 */
.L_x_14:
[----:B------:R-:W3:Y:S01]  /*1140*/  S2UR UR5, SR_CgaCtaId ;  /* 0x00000000000579c3 */ /* 0x000ee20000008800 */
[----:B------:R-:W-:Y:S01]  /*1150*/  UMOV UR4, 0x400 ;  /* 0x0000040000047882 */ /* 0x000fe20000000000 */
[----:B------:R-:W-:Y:S02]  /*1160*/  IMAD.U32 R0, RZ, RZ, UR38 ;  /* 0x00000026ff007e24 */ /* 0x000fe4000f8e00ff */
[----:B------:R-:W-:-:S03]  /*1170*/  IMAD.U32 R3, RZ, RZ, UR39 ;  /* 0x00000027ff037e24 */ /* 0x000fc6000f8e00ff */
[----:B------:R-:W-:Y:S01]  /*1180*/  SHF.L.U32 R0, R0, 0x1f, RZ ;  /* 0x0000001f00007819 */ /* 0x000fe200000006ff */
[----:B---3--:R-:W-:-:S06]  /*1190*/  ULEA UR4, UR5, UR4, 0x18 ;  /* 0x0000000405047291 */ /* 0x008fcc000f8ec03f */
[----:B------:R-:W-:-:S04]  /*11a0*/  IMAD.U32 R6, RZ, RZ, UR4 ;  /* 0x00000004ff067e24 */ /* 0x000fc8000f8e00ff */
[----:B------:R-:W-:-:S04]  /*11b0*/  IMAD R3, R3, 0x8, R6 ;  /* 0x0000000803037824 */ /* 0x000fc800078e0206 */
[----:B------:R3:W4:Y:S01]  /*11c0*/  SYNCS.PHASECHK.TRANS64.TRYWAIT P1, [R3+URZ], R0 ;  /* 0x00000000030075a7 */ /* 0x000722000802017f */
[----:B------:R-:W-:Y:S05]  /*11d0*/  @!P0 BRA `(.L_x_15) ;  /* 0x0000000000048947 */ /* 0x000fea0003800000 */
[----:B------:R-:W-:Y:S01]  /*11e0*/  BPT.TRAP 0x1 ;  /* 0x000000040000795c */ /* 0x000fe20000300000 */
.L_x_15:
[----:B----4-:R-:W-:Y:S05]  /*11f0*/  @P1 BRA `(.L_x_16) ;  /* 0x0000000000081947 */ /* 0x010fea0003800000 */
[----:B------:R-:W4:Y:S02]  /*1200*/  SYNCS.PHASECHK.TRANS64.TRYWAIT P1, [R3+URZ], R0 ;  /* 0x00000000030075a7 */ /* 0x000f24000802017f */
[----:B----4-:R-:W-:Y:S05]  /*1210*/  @!P1 BRA `(.L_x_17) ;  /* 0x0000008c00649947 */ /* 0x010fea0003800000 */
.L_x_16:
[----:B------:R-:W-:-:S04]  /*1220*/  UISETP.LT.AND UP0, UPT, UR40, 0x1, UPT ;  /* 0x000000012800788c */ /* 0x000fc8000bf01270 */
[----:B------:R-:W-:-:S06]  /*1230*/  USEL UR4, UR40, 0x1, UP0 ;  /* 0x0000000128047887 */ /* 0x000fcc0008000000 */
[----:B---34-:R-:W-:Y:S01]  /*1240*/  IMAD.U32 R0, RZ, RZ, UR4 ;  /* 0x00000004ff007e24 */ /* 0x018fe2000f8e00ff */
[----:B------:R-:W-:Y:S05]  /*1250*/  WARPSYNC.ALL ;  /* 0x0000000000007948 */ /* 0x000fea0003800000 */
[----:B------:R-:W-:-:S04]  /*1260*/  IADD3 R0, -R0, UR40, RZ ;  /* 0x0000002800007c10 */ /* 0x000fc8000fffe1ff */
[----:B------:R-:W-:Y:S02]  /*1270*/  ISETP.GE.AND P1, PT, R0, 0x1, PT ;  /* 0x000000010000780c */ /* 0x000fe40003f26270 */
[----:B------:R-:W-:Y:S01]  /*1280*/  R2UR UR4, R6 ;  /* 0x00000000060472ca */ /* 0x000fe200000e0000 */
[----:B------:R-:W-:Y:S01]  /*1290*/  WARPGROUP.ARRIVE ;  /* 0x00000000000079c5 */ /* 0x000fe20000000000 */
[----:B------:R-:W-:Y:S01]  /*12a0*/  UMOV UR9, 0x40000040 ;  /* 0x4000004000097882 */ /* 0x000fe20000000000 */
[----:B------:R-:W-:-:S10]  /*12b0*/  UMOV UR11, 0x40000040 ;  /* 0x40000040000b7882 */ /* 0x000fd40000000000 */
[----:B------:R-:W-:-:S04]  /*12c0*/  UIADD3 UR4, UR4, 0x10100, URZ ;  /* 0x0001010004047890 */ /* 0x000fc8000fffe03f */
[----:B------:R-:W-:-:S04]  /*12d0*/  USHF.R.U32.HI UR4, URZ, 0x4, UR4 ;  /* 0x000000043f047899 */ /* 0x000fc80008011604 */
[----:B------:R-:W-:Y:S02]  /*12e0*/  ULOP3.LUT UR5, UR4, 0x3fff, URZ, 0xc0, !UPT ;  /* 0x00003fff04057892 */ /* 0x000fe4000f8ec03f */
[----:B------:R-:W-:Y:S02]  /*12f0*/  ULOP3.LUT UR4, UR41, 0x10000, URZ, 0xfc, !UPT ;  /* 0x0001000029047892 */ /* 0x000fe4000f8efc3f */
[----:B------:R-:W-:Y:S02]  /*1300*/  ULOP3.LUT UR5, UR5, 0x10000, URZ, 0xfc, !UPT ;  /* 0x0001000005057892 */ /* 0x000fe4000f8efc3f */
[----:B------:R-:W-:Y:S02]  /*1310*/  ULEA UR6, UR39, UR4, 0xb ;  /* 0x0000000427067291 */ /* 0x000fe4000f8e583f */
[----:B------:R-:W-:-:S05]  /*1320*/  ULEA UR7, UR39, UR5, 0xc ;  /* 0x0000000527077291 */ /* 0x000fca000f8e603f */
[----:B------:R-:W-:Y:S02]  /*1330*/  UMOV UR8, UR6 ;  /* 0x0000000600087c82 */ /* 0x000fe40008000000 */
[----:B------:R-:W-:Y:S02]  /*1340*/  UMOV UR10, UR7 ;  /* 0x00000007000a7c82 */ /* 0x000fe40008000000 */
[----:B------:R-:W-:Y:S01]  /*1350*/  IGMMA.64x256x32.S8.S8 R24, gdesc[UR8], RZ, !UPT, gsb0 ;  /* 0x06600000081879f1 */ /* 0x000fe2000c0410ff */
[----:B------:R-:W-:Y:S02]  /*1360*/  UIADD3 UR8, UR6, 0x2, URZ ;  /* 0x0000000206087890 */ /* 0x000fe4000fffe03f */
[----:B------:R-:W-:Y:S01]  /*1370*/  UIADD3 UR10, UR7, 0x2, URZ ;  /* 0x00000002070a7890 */ /* 0x000fe2000fffe03f */
[----:B------:R-:W-:Y:S01]  /*1380*/  UMOV UR9, 0x40000040 ;  /* 0x4000004000097882 */ /* 0x000fe20000000000 */
[----:B------:R-:W-:Y:S01]  /*1390*/  UMOV UR11, 0x40000040 ;  /* 0x40000040000b7882 */ /* 0x000fe20000000000 */
[----:B------:R-:W-:-:S02]  /*13a0*/  WARPGROUP.DEPBAR.LE gsb0, 0x0 ;  /* 0x00008000000079c5 */ /* 0x000fc40000010000 */
[----:B------:R-:W-:-:S06]  /*13b0*/  WARPGROUP.ARRIVE ;  /* 0x00000000000079c5 */ /* 0x000fcc0000000000 */
[----:B------:R-:W-:Y:S01]  /*13c0*/  IGMMA.64x256x32.S8.S8 R24, gdesc[UR8], R24, gsb0 ;  /* 0x06600000081879f1 */ /* 0x000fe20008041018 */
[----:B------:R-:W-:Y:S02]  /*13d0*/  UIADD3 UR8, UR6, 0x4, URZ ;  /* 0x0000000406087890 */ /* 0x000fe4000fffe03f */
[----:B------:R-:W-:Y:S01]  /*13e0*/  UIADD3 UR10, UR7, 0x4, URZ ;  /* 0x00000004070a7890 */ /* 0x000fe2000fffe03f */
[----:B------:R-:W-:Y:S01]  /*13f0*/  UMOV UR9, 0x40000040 ;  /* 0x4000004000097882 */ /* 0x000fe20000000000 */
[----:B------:R-:W-:Y:S01]  /*1400*/  UMOV UR11, 0x40000040 ;  /* 0x40000040000b7882 */ /* 0x000fe20000000000 */
[----:B------:R-:W-:Y:S02]  /*1410*/  WARPGROUP.DEPBAR.LE gsb0, 0x0 ;  /* 0x00008000000079c5 */ /* 0x000fe40000010000 */
        /* <DEDUP_REMOVED lines=36> */
[----:B------:R-:W-:Y:S03]  /*1660*/  IGMMA.64x256x32.S8.S8 R24, gdesc[UR8], R24, gsb0 ;  /* 0x06600000081879f1 */ /* 0x000fe60008041018 */
[----:B------:R-:W-:Y:S02]  /*1670*/  WARPGROUP.DEPBAR.LE gsb0, 0x0 ;  /* 0x00008000000079c5 */ /* 0x000fe40000010000 */
[----:B------:R-:W-:Y:S05]  /*1680*/  @!P1 BRA `(.L_x_18) ;  /* 0x0000000400909947 */ /* 0x000fea0003800000 */
[----:B------:R-:W-:Y:S02]  /*1690*/  UIADD3 UR6, UR39, 0x1, URZ ;  /* 0x0000000127067890 */ /* 0x000fe4000fffe03f */
[----:B------:R-:W-:Y:S02]  /*16a0*/  IMAD.U32 R3, RZ, RZ, UR39 ;  /* 0x00000027ff037e24 */ /* 0x000fe4000f8e00ff */
[----:B------:R-:W-:-:S04]  /*16b0*/  UISETP.NE.AND UP0, UPT, UR6, 0x2, UPT ;  /* 0x000000020600788c */ /* 0x000fc8000bf05270 */
[----:B------:R-:W-:Y:S02]  /*16c0*/  USEL UR7, URZ, 0x1, UP0 ;  /* 0x000000013f077887 */ /* 0x000fe40008000000 */
[----:B------:R-:W-:Y:S02]  /*16d0*/  USEL UR6, UR6, URZ, UP0 ;  /* 0x0000003f06067287 */ /* 0x000fe40008000000 */
[----:B------:R-:W-:-:S06]  /*16e0*/  ULOP3.LUT UR7, UR38, UR7, URZ, 0x3c, !UPT ;  /* 0x0000000726077292 */ /* 0x000fcc000f8e3c3f */
[----:B------:R-:W-:-:S07]  /*16f0*/  IMAD.U32 R7, RZ, RZ, UR7 ;  /* 0x00000007ff077e24 */ /* 0x000fce000f8e00ff */
.L_x_25:
[----:B------:R-:W-:Y:S05]  /*1700*/  @!P0 BRA `(.L_x_19) ;  /* 0x0000000000048947 */ /* 0x000fea0003800000 */
[----:B------:R-:W-:Y:S01]  /*1710*/  BPT.TRAP 0x1 ;  /* 0x000000040000795c */ /* 0x000fe20000300000 */
.L_x_19:
[----:B------:R-:W3:Y:S01]  /*1720*/  S2UR UR8, SR_CgaCtaId ;  /* 0x00000000000879c3 */ /* 0x000ee20000008800 */
[----:B------:R-:W-:Y:S01]  /*1730*/  UMOV UR7, 0x400 ;  /* 0x0000040000077882 */ /* 0x000fe20000000000 */
[----:B01----:R-:W-:Y:S01]  /*1740*/  IMAD.U32 R5, RZ, RZ, UR6 ;  /* 0x00000006ff057e24 */ /* 0x003fe2000f8e00ff */
[----:B------:R-:W-:Y:S01]  /*1750*/  SHF.L.U32 R4, R7, 0x1f, RZ ;  /* 0x0000001f07047819 */ /* 0x000fe200000006ff */
[----:B---3--:R-:W-:-:S06]  /*1760*/  ULEA UR7, UR8, UR7, 0x18 ;  /* 0x0000000708077291 */ /* 0x008fcc000f8ec03f */
[----:B------:R-:W-:-:S04]  /*1770*/  IMAD.U32 R6, RZ, RZ, UR7 ;  /* 0x00000007ff067e24 */ /* 0x000fc8000f8e00ff */
[----:B------:R-:W-:-:S04]  /*1780*/  IMAD R5, R5, 0x8, R6 ;  /* 0x0000000805057824 */ /* 0x000fc800078e0206 */
[----:B------:R0:W1:Y:S01]  /*1790*/  SYNCS.PHASECHK.TRANS64.TRYWAIT P1, [R5+URZ], R4 ;  /* 0x00000004050075a7 */ /* 0x000062000802017f */
[----:B------:R-:W-:Y:S05]  /*17a0*/  @!P0 BRA `(.L_x_20) ;  /* 0x0000000000048947 */ /* 0x000fea0003800000 */
[----:B------:R-:W-:Y:S01]  /*17b0*/  BPT.TRAP 0x1 ;  /* 0x000000040000795c */ /* 0x000fe20000300000 */
.L_x_20:
[----:B-1----:R-:W-:Y:S05]  /*17c0*/  @P1 BRA `(.L_x_21) ;  /* 0x0000000000081947 */ /* 0x002fea0003800000 */
[----:B------:R-:W1:Y:S02]  /*17d0*/  SYNCS.PHASECHK.TRANS64.TRYWAIT P1, [R5+URZ], R4 ;  /* 0x00000004050075a7 */ /* 0x000e64000802017f */
[----:B-1----:R-:W-:Y:S05]  /*17e0*/  @!P1 BRA `(.L_x_22) ;  /* 0x0000008800049947 */ /* 0x002fea0003800000 */
.L_x_21:
[----:B------:R-:W-:Y:S01]  /*17f0*/  ULEA UR7, UR6, UR4, 0xb ;  /* 0x0000000406077291 */ /* 0x000fe2000f8e583f */
[----:B------:R-:W-:Y:S01]  /*1800*/  WARPGROUP.ARRIVE ;  /* 0x00000000000079c5 */ /* 0x000fe20000000000 */
[----:B------:R-:W-:Y:S01]  /*1810*/  ULEA UR12, UR6, UR5, 0xc ;  /* 0x00000005060c7291 */ /* 0x000fe2000f8e603f */
[----:B------:R-:W-:Y:S01]  /*1820*/  UMOV UR9, 0x40000040 ;  /* 0x4000004000097882 */ /* 0x000fe20000000000 */
[----:B------:R-:W-:-:S03]  /*1830*/  UMOV UR11, 0x40000040 ;  /* 0x40000040000b7882 */ /* 0x000fc60000000000 */
[----:B------:R-:W-:Y:S02]  /*1840*/  UMOV UR8, UR7 ;  /* 0x0000000700087c82 */ /* 0x000fe40008000000 */
[----:B------:R-:W-:Y:S02]  /*1850*/  UMOV UR10, UR12 ;  /* 0x0000000c000a7c82 */ /* 0x000fe40008000000 */
[----:B------:R-:W-:Y:S01]  /*1860*/  IGMMA.64x256x32.S8.S8 R24, gdesc[UR8], R24, gsb0 ;  /* 0x06600000081879f1 */ /* 0x000fe20008041018 */
        /* <DEDUP_REMOVED lines=51> */
[----:B------:R-:W-:Y:S01]  /*1ba0*/  BPT.TRAP 0x1 ;  /* 0x000000040000795c */ /* 0x000fe20000300000 */
.L_x_23:
[----:B01----:R-:W-:Y:S01]  /*1bb0*/  IMAD R4, R3, 0x8, R6 ;  /* 0x0000000803047824 */ /* 0x003fe200078e0206 */
[----:B------:R-:W-:-:S03]  /*1bc0*/  ISETP.GT.U32.AND P1, PT, R19, 0x1, PT ;  /* 0x000000011300780c */ /* 0x000fc60003f24070 */
[----:B------:R-:W-:-:S05]  /*1bd0*/  VIADD R4, R4, 0x10 ;  /* 0x0000001004047836 */ /* 0x000fca0000000000 */
[----:B------:R-:W-:-:S04]  /*1be0*/  PRMT R4, RZ, 0x654, R4 ;  /* 0x00000654ff047816 */ /* 0x000fc80000000004 */
[----:B------:R0:W-:Y:S01]  /*1bf0*/  SYNCS.ARRIVE.TRANS64.RED.A1T0 RZ, [R4+URZ], RZ ;  /* 0x000000ff04ff79a7 */ /* 0x0001e2000810043f */
[----:B------:R-:W-:Y:S05]  /*1c00*/  @P1 BRA `(.L_x_24) ;  /* 0x0000000000041947 */ /* 0x000fea0003800000 */
[----:B------:R-:W-:Y:S01]  /*1c10*/  BPT.TRAP 0x1 ;  /* 0x000000040000795c */ /* 0x000fe20000300000 */
.L_x_24:
[----:B------:R-:W-:Y:S01]  /*1c20*/  UIADD3 UR6, UR6, 0x1, URZ ;  /* 0x0000000106067890 */ /* 0x000fe2000fffe03f */
[C---:B------:R-:W-:Y:S01]  /*1c30*/  ISETP.GT.AND P2, PT, R0.reuse, 0x1, PT ;  /* 0x000000010000780c */ /* 0x040fe20003f44270 */
[----:B------:R-:W-:Y:S02]  /*1c40*/  VIADD R3, R3, 0x1 ;  /* 0x0000000103037836 */ /* 0x000fe40000000000 */
[----:B------:R-:W-:Y:S01]  /*1c50*/  UISETP.NE.AND UP0, UPT, UR6, 0x2, UPT ;  /* 0x000000020600788c */ /* 0x000fe2000bf05270 */
[----:B------:R-:W-:Y:S02]  /*1c60*/  VIADD R0, R0, 0xffffffff ;  /* 0xffffffff00007836 */ /* 0x000fe40000000000 */
[C---:B------:R-:W-:Y:S01]  /*1c70*/  ISETP.NE.AND P1, PT, R3.reuse, 0x2, PT ;  /* 0x000000020300780c */ /* 0x040fe20003f25270 */
[----:B------:R-:W-:Y:S02]  /*1c80*/  USEL UR7, URZ, 0x1, UP0 ;  /* 0x000000013f077887 */ /* 0x000fe40008000000 */
[----:B------:R-:W-:Y:S01]  /*1c90*/  USEL UR6, UR6, URZ, UP0 ;  /* 0x0000003f06067287 */ /* 0x000fe20008000000 */
[----:B------:R-:W-:-:S03]  /*1ca0*/  SEL R3, R3, RZ, P1 ;  /* 0x000000ff03037207 */ /* 0x000fc60000800000 */
[----:B------:R-:W-:Y:S01]  /*1cb0*/  LOP3.LUT R7, R7, UR7, RZ, 0x3c, !PT ;  /* 0x0000000707077c12 */ /* 0x000fe2000f8e3cff */
[----:B------:R-:W-:Y:S07]  /*1cc0*/  @P2 BRA `(.L_x_25) ;  /* 0xfffffff8008c2947 */ /* 0x000fee000383ffff */
.L_x_18:
[----:B------:R-:W3:Y:S02]  /*1cd0*/  LDC R0, c[0x0][0x28c] ;  /* 0x0000a300ff007b82 */ /* 0x000ee40000000800 */
[----:B---3--:R-:W-:-:S13]  /*1ce0*/  ISETP.GE.AND P1, PT, R0, 0x1, PT ;  /* 0x000000010000780c */ /* 0x008fda0003f26270 */
[----:B------:R-:W-:Y:S05]  /*1cf0*/  @!P1 BRA `(.L_x_26) ;  /* 0x0000000000389947 */ /* 0x000fea0003800000 */
[----:B------:R-:W-:Y:S05]  /*1d00*/  @!P0 BRA `(.L_x_27) ;  /* 0x0000000000048947 */ /* 0x000fea0003800000 */
[----:B------:R-:W-:Y:S01]  /*1d10*/  BPT.TRAP 0x1 ;  /* 0x000000040000795c */ /* 0x000fe20000300000 */
.L_x_27:
[----:B------:R-:W-:Y:S01]  /*1d20*/  UISETP.LT.AND UP0, UPT, UR40, 0x1, UPT ;  /* 0x000000012800788c */ /* 0x000fe2000bf01270 */
[----:B------:R-:W-:-:S03]  /*1d30*/  ISETP.GT.U32.AND P0, PT, R19, 0x1, PT ;  /* 0x000000011300780c */ /* 0x000fc60003f04070 */
[----:B------:R-:W-:-:S04]  /*1d40*/  USEL UR4, UR40, 0x1, UP0 ;  /* 0x0000000128047887 */ /* 0x000fc80008000000 */
[----:B------:R-:W-:-:S04]  /*1d50*/  UIADD3 UR4, UR39, UR40, -UR4 ;  /* 0x0000002827047290 */ /* 0x000fc8000fffe804 */
[----:B------:R-:W-:-:S04]  /*1d60*/  USHF.L.U32 UR4, UR4, 0x3, URZ ;  /* 0x0000000304047899 */ /* 0x000fc8000800063f */
[----:B------:R-:W-:-:S06]  /*1d70*/  ULOP3.LUT UR4, UR4, 0x8, URZ, 0xc0, !UPT ;  /* 0x0000000804047892 */ /* 0x000fcc000f8ec03f */
[----:B------:R-:W-:-:S05]  /*1d80*/  IMAD.U32 R3, RZ, RZ, UR4 ;  /* 0x00000004ff037e24 */ /* 0x000fca000f8e00ff */
[----:B------:R-:W-:-:S04]  /*1d90*/  IADD3 R0, R6, 0x10, R3 ;  /* 0x0000001006007810 */ /* 0x000fc80007ffe003 */
[----:B------:R-:W-:-:S04]  /*1da0*/  PRMT R0, RZ, 0x654, R0 ;  /* 0x00000654ff007816 */ /* 0x000fc80000000000 */
[----:B------:R3:W-:Y:S01]  /*1db0*/  SYNCS.ARRIVE.TRANS64.RED.A1T0 RZ, [R0+URZ], RZ ;  /* 0x000000ff00ff79a7 */ /* 0x0007e2000810043f */
[----:B------:R-:W-:Y:S05]  /*1dc0*/  @P0 BRA `(.L_x_26) ;  /* 0x0000000000040947 */ /* 0x000fea0003800000 */
[----:B------:R-:W-:Y:S01]  /*1dd0*/  BPT.TRAP 0x1 ;  /* 0x000000040000795c */ /* 0x000fe20000300000 */
.L_x_26:
[----:B------:R-:W4:Y:S01]  /*1de0*/  LDC R9, c[0x0][0x288] ;  /* 0x0000a200ff097b82 */ /* 0x000f220000000800 */
[--C-:B---3--:R-:W-:Y:S01]  /*1df0*/  SHF.R.U32.HI R0, RZ, 0x2, R18.reuse ;  /* 0x00000002ff007819 */ /* 0x108fe20000011612 */
[----:B------:R-:W-:Y:S01]  /*1e00*/  UIADD3 UR39, UR40, UR39, URZ ;  /* 0x0000002728277290 */ /* 0x000fe2000fffe03f */
[----:B01----:R-:W-:Y:S01]  /*1e10*/  SHF.R.U32.HI R5, RZ, 0x7, R18 ;  /* 0x00000007ff057819 */ /* 0x003fe20000011612 */
[----:B------:R-:W-:Y:S01]  /*1e20*/  ULDC UR8, c[0x0][0x284] ;  /* 0x0000a10000087ab9 */ /* 0x000fe20000000800 */
[----:B------:R-:W-:Y:S01]  /*1e30*/  LOP3.LUT R4, R18, 0x60, RZ, 0xc0, !PT ;  /* 0x0000006012047812 */ /* 0x000fe200078ec0ff */
[----:B------:R-:W-:Y:S01]  /*1e40*/  USHF.R.U32.HI UR4, URZ, 0x1, UR39 ;  /* 0x000000013f047899 */ /* 0x000fe20008011627 */
[----:B------:R-:W-:Y:S01]  /*1e50*/  LOP3.LUT R3, R0, 0x7, RZ, 0xc0, !PT ;  /* 0x0000000700037812 */ /* 0x000fe200078ec0ff */
[----:B------:R-:W-:Y:S01]  /*1e60*/  UISETP.GT.U32.AND UP1, UPT, UR39, 0x1, UPT ;  /* 0x000000012700788c */ /* 0x000fe2000bf24070 */
[----:B------:R-:W-:Y:S01]  /*1e70*/  LOP3.LUT R0, R5, 0x1, RZ, 0xc0, !PT ;  /* 0x0000000105007812 */ /* 0x000fe200078ec0ff */
[----:B------:R-:W-:Y:S01]  /*1e80*/  ULOP3.LUT UR4, UR4, 0x1, URZ, 0xc0, !UPT ;  /* 0x0000000104047892 */ /* 0x000fe2000f8ec03f */
[----:B------:R-:W-:Y:S01]  /*1e90*/  SHF.R.U32.HI R6, RZ, 0x1, R4 ;  /* 0x00000001ff067819 */ /* 0x000fe20000011604 */
[----:B------:R-:W-:Y:S01]  /*1ea0*/  IMAD.SHL.U32 R4, R18, 0x2, RZ ;  /* 0x0000000212047824 */ /* 0x000fe200078e00ff */
[----:B------:R-:W-:Y:S01]  /*1eb0*/  SHF.R.S32.HI R14, RZ, 0x1f, R22 ;  /* 0x0000001fff0e7819 */ /* 0x000fe20000011416 */
[----:B------:R-:W-:Y:S01]  /*1ec0*/  IMAD.SHL.U32 R8, R0, 0x40, RZ ;  /* 0x0000004000087824 */ /* 0x000fe200078e00ff */
[--C-:B------:R-:W-:Y:S01]  /*1ed0*/  IADD3 R5, RZ, -R6, -R3.reuse ;  /* 0x80000006ff057210 */ /* 0x100fe20007ffe803 */
[----:B------:R-:W-:Y:S01]  /*1ee0*/  UISETP.NE.U32.AND UP0, UPT, UR4, 0x1, UPT ;  /* 0x000000010400788c */ /* 0x000fe2000bf05070 */
[----:B------:R-:W-:Y:S01]  /*1ef0*/  LOP3.LUT R4, R4, 0x6, RZ, 0xc0, !PT ;  /* 0x0000000604047812 */ /* 0x000fe200078ec0ff */
[----:B------:R-:W-:Y:S01]  /*1f00*/  ULDC.64 UR6, c[0x0][0x5d0] ;  /* 0x0001740000067ab9 */ /* 0x000fe20000000a00 */
[----:B------:R-:W-:Y:S01]  /*1f10*/  LOP3.LUT R3, R8, 0x40, R3, 0xe2, !PT ;  /* 0x0000004008037812 */ /* 0x000fe200078ee203 */
[----:B------:R-:W-:Y:S01]  /*1f20*/  IMAD R7, R0, -0x40, R5 ;  /* 0xffffffc000077824 */ /* 0x000fe200078e0205 */
[----:B------:R-:W-:Y:S01]  /*1f30*/  LOP3.LUT R0, R18, 0x3, RZ, 0xc0, !PT ;  /* 0x0000000312007812 */ /* 0x000fe200078ec0ff */
[----:B------:R-:W-:Y:S01]  /*1f40*/  UISETP.LT.U32.AND UP1, UPT, UR40, 0x2, UP1 ;  /* 0x000000022800788c */ /* 0x000fe20008f21070 */
[----:B------:R-:W-:Y:S01]  /*1f50*/  PRMT R8, R4, 0x6540, R23 ;  /* 0x0000654004087816 */ /* 0x000fe20000000017 */
[----:B------:R-:W-:Y:S01]  /*1f60*/  IMAD.SHL.U32 R23, R23, 0x100, RZ ;  /* 0x0000010017177824 */ /* 0x000fe200078e00ff */
[----:B------:R-:W-:Y:S01]  /*1f70*/  UISETP.GT.U32.AND UP0, UPT, UR40, 0x1, !UP0 ;  /* 0x000000012800788c */ /* 0x000fe2000c704070 */
[----:B----4-:R-:W-:Y:S01]  /*1f80*/  IMAD R12, R0, -0x2, R9 ;  /* 0xfffffffe000c7824 */ /* 0x010fe200078e0209 */
[----:B------:R-:W-:Y:S01]  /*1f90*/  USEL UR5, URZ, 0x1, !UP1 ;  /* 0x000000013f057887 */ /* 0x000fe2000c800000 */
[----:B------:R-:W-:Y:S01]  /*1fa0*/  IMAD.SHL.U32 R0, R152, 0x80, RZ ;  /* 0x0000008098007824 */ /* 0x000fe200078e00ff */
[----:B------:R-:W-:Y:S01]  /*1fb0*/  ISETP.GE.AND P0, PT, R23, R9, PT ;  /* 0x000000091700720c */ /* 0x000fe20003f06270 */
[----:B------:R-:W-:Y:S01]  /*1fc0*/  IMAD R5, R14, UR6, RZ ;  /* 0x000000060e057c24 */ /* 0x000fe2000f8e02ff */
[----:B------:R-:W-:Y:S01]  /*1fd0*/  SHF.R.S32.HI R9, RZ, 0x1f, R8 ;  /* 0x0000001fff097819 */ /* 0x000fe20000011408 */
[----:B------:R-:W-:Y:S01]  /*1fe0*/  USEL UR4, URZ, 0x1, !UP0 ;  /* 0x000000013f047887 */ /* 0x000fe2000c000000 */
[----:B------:R-:W-:Y:S01]  /*1ff0*/  ISETP.GE.OR P0, PT, R0, UR8, P0 ;  /* 0x0000000800007c0c */ /* 0x000fe20008706670 */
[----:B------:R-:W-:Y:S01]  /*2000*/  IMAD.WIDE R10, R152, 0x80, RZ ;  /* 0x00000080980a7825 */ /* 0x000fe200078e02ff */
[----:B------:R-:W-:Y:S01]  /*2010*/  ULOP3.LUT UR39, UR39, 0x1, URZ, 0xc0, !UPT ;  /* 0x0000000127277892 */ /* 0x000fe2000f8ec03f */
[----:B------:R-:W-:Y:S01]  /*2020*/  IADD3 R160, -R0, UR8, R7 ;  /* 0x0000000800a07c10 */ /* 0x000fe2000fffe107 */
[----:B------:R-:W-:Y:S01]  /*2030*/  ULOP3.LUT UR38, UR4, UR38, UR5, 0x96, !UPT ;  /* 0x0000002604267292 */ /* 0x000fe2000f8e9605 */
[----:B------:R-:W-:Y:S01]  /*2040*/  IMAD R13, R22, UR7, R5 ;  /* 0x00000007160d7c24 */ /* 0x000fe2000f8e0205 */
[----:B------:R-:W-:Y:S01]  /*2050*/  LOP3.LUT R161, R10, R3, R6, 0xfe, !PT ;  /* 0x000000030aa17212 */ /* 0x000fe200078efe06 */
[----:B------:R-:W-:-:S04]  /*2060*/  IMAD.WIDE.U32 R4, R22, UR6, R8 ;  /* 0x0000000616047c25 */ /* 0x000fc8000f8e0008 */
[----:B------:R-:W-:Y:S02]  /*2070*/  IMAD.IADD R5, R5, 0x1, R13 ;  /* 0x0000000105057824 */ /* 0x000fe400078e020d */
[----:B------:R-:W-:Y:S02]  /*2080*/  IMAD.IADD R0, R12, 0x1, -R23 ;  /* 0x000000010c007824 */ /* 0x000fe400078e0a17 */
[----:B------:R-:W-:Y:S01]  /*2090*/  IMAD.MOV.U32 R152, RZ, RZ, -0x1 ;  /* 0xffffffffff987424 */ /* 0x000fe200078e00ff */
[----:B------:R-:W-:Y:S06]  /*20a0*/  @P0 BRA `(.L_x_28) ;  /* 0x0000006000a00947 */ /* 0x000fec0003800000 */
[----:B------:R-:W0:Y:S01]  /*20b0*/  LDC.64 R12, c[0x0][0x5c8] ;  /* 0x00017200ff0c7b82 */ /* 0x000e220000000a00 */
[----:B------:R-:W-:Y:S01]  /*20c0*/  ULDC.64 UR4, c[0x0][0x5c0] ;  /* 0x0001700000047ab9 */ /* 0x000fe20000000a00 */
[----:B------:R-:W-:Y:S01]  /*20d0*/  BSSY B0, `(.L_x_28) ;  /* 0x0000625000007945 */ /* 0x000fe20003800000 */
[-C--:B0-----:R-:W-:Y:S02]  /*20e0*/  IMAD R6, R11, R12.reuse, RZ ;  /* 0x0000000c0b067224 */ /* 0x081fe400078e02ff */
[----:B------:R-:W-:-:S04]  /*20f0*/  IMAD.WIDE.U32 R4, R161, R12, R4 ;  /* 0x0000000ca1047225 */ /* 0x000fc800078e0004 */
[----:B------:R-:W-:Y:S01]  /*2100*/  IMAD R3, R161, R13, R6 ;  /* 0x0000000da1037224 */ /* 0x000fe200078e0206 */
[----:B------:R-:W-:-:S03]  /*2110*/  IADD3 R4, P0, R4, UR4, RZ ;  /* 0x0000000404047c10 */ /* 0x000fc6000ff1e0ff */
[----:B------:R-:W-:Y:S01]  /*2120*/  IMAD.IADD R3, R5, 0x1, R3 ;  /* 0x0000000105037824 */ /* 0x000fe200078e0203 */
[----:B------:R-:W-:-:S04]  /*2130*/  LEA R6, P1, R12, R4, 0x3 ;  /* 0x000000040c067211 */ /* 0x000fc800078218ff */
[----:B------:R-:W-:Y:S02]  /*2140*/  IADD3.X R5, R3, UR5, RZ, P0, !PT ;  /* 0x0000000503057c10 */ /* 0x000fe400087fe4ff */
[----:B-----5:R-:W-:Y:S02]  /*2150*/  ISETP.NE.AND P0, PT, R154, RZ, PT ;  /* 0x000000ff9a00720c */ /* 0x020fe40003f05270 */
[----:B------:R-:W-:-:S11]  /*2160*/  LEA.HI.X R7, R12, R5, R13, 0x3, P1 ;  /* 0x000000050c077211 */ /* 0x000fd600008f1c0d */
[----:B------:R-:W-:Y:S05]  /*2170*/  @!P0 BRA `(.L_x_29) ;  /* 0x0000004800608947 */ /* 0x000fea0003800000 */
[----:B------:R-:W0:Y:S01]  /*2180*/  LDC.64 R156, c[0x0][0x5b0] ;  /* 0x00016c00ff9c7b82 */ /* 0x000e220000000a00 */
[----:B------:R-:W-:Y:S01]  /*2190*/  ULDC.64 UR4, c[0x0][0x5b8] ;  /* 0x00016e0000047ab9 */ /* 0x000fe20000000a00 */
[----:B------:R-:W-:Y:S01]  /*21a0*/  ISETP.GE.AND P1, PT, R160, 0x1, PT ;  /* 0x00000001a000780c */ /* 0x000fe20003f26270 */
[----:B------:R-:W-:Y:S01]  /*21b0*/  IMAD R3, R14, UR4, RZ ;  /* 0x000000040e037c24 */ /* 0x000fe2000f8e02ff */
[----:B------:R-:W-:Y:S01]  /*21c0*/  BSSY B1, `(.L_x_30) ;  /* 0x000000e000017945 */ /* 0x000fe20003800000 */
[----:B------:R-:W-:Y:S01]  /*21d0*/  IMAD.WIDE.U32 R20, R22, UR4, R8 ;  /* 0x0000000416147c25 */ /* 0x000fe2000f8e0008 */
[----:B------:R-:W-:Y:S02]  /*21e0*/  ISETP.LT.OR P5, PT, R0, 0x1, !P1 ;  /* 0x000000010000780c */ /* 0x000fe40004fa1670 */
[----:B------:R-:W1:Y:S01]  /*21f0*/  LDC.64 R158, c[0x0][0x5a8] ;  /* 0x00016a00ff9e7b82 */ /* 0x000e620000000a00 */
[----:B------:R-:W-:Y:S02]  /*2200*/  IMAD R3, R22, UR5, R3 ;  /* 0x0000000516037c24 */ /* 0x000fe4000f8e0203 */
[----:B------:R-:W-:-:S02]  /*2210*/  IMAD.MOV.U32 R14, RZ, RZ, R20 ;  /* 0x000000ffff0e7224 */ /* 0x000fc400078e0014 */
[----:B------:R-:W-:Y:S02]  /*2220*/  IMAD.IADD R15, R21, 0x1, R3 ;  /* 0x00000001150f7824 */ /* 0x000fe400078e0203 */
[-C--:B0-----:R-:W-:Y:S02]  /*2230*/  IMAD R10, R11, R156.reuse, RZ ;  /* 0x0000009c0b0a7224 */ /* 0x081fe400078e02ff */
[----:B------:R-:W-:-:S04]  /*2240*/  IMAD.WIDE.U32 R8, R161, R156, R14 ;  /* 0x0000009ca1087225 */ /* 0x000fc800078e000e */
[----:B------:R-:W-:Y:S01]  /*2250*/  IMAD R13, R161, R157, R10 ;  /* 0x0000009da10d7224 */ /* 0x000fe200078e020a */
[----:B-1----:R-:W-:-:S04]  /*2260*/  IADD3 R8, P0, R8, R158, RZ ;  /* 0x0000009e08087210 */ /* 0x002fc80007f1e0ff */
[----:B------:R-:W-:Y:S01]  /*2270*/  IADD3.X R9, R159, R9, R13, P0, !PT ;  /* 0x000000099f097210 */ /* 0x000fe200007fe40d */
[----:B------:R-:W-:Y:S08]  /*2280*/  @P5 BRA `(.L_x_31) ;  /* 0x0000000000045947 */ /* 0x000ff00003800000 */
[----:B--2---:R0:W5:Y:S02]  /*2290*/  LDG.E.U8 R155, desc[UR36][R8.64] ;  /* 0x00000024089b7981 */ /* 0x004164000c1e1100 */
.L_x_31:
[----:B------:R-:W-:Y:S05]  /*22a0*/  BSYNC B1 ;  /* 0x0000000000017941 */ /* 0x000fea0003800000 */
.L_x_30:
[----:B-----5:R-:W-:Y:S01]  /*22b0*/  LOP3.LUT R3, R155, 0xffff, RZ, 0xc0, !PT ;  /* 0x0000ffff9b037812 */ /* 0x020fe200078ec0ff */
[----:B------:R-:W-:Y:S01]  /*22c0*/  IMAD.SHL.U32 R10, R156, 0x8, RZ ;  /* 0x000000089c0a7824 */ /* 0x000fe200078e00ff */
[----:B------:R-:W-:Y:S01]  /*22d0*/  ISETP.LT.OR P2, PT, R0, 0x2, !P1 ;  /* 0x000000020000780c */ /* 0x000fe20004f41670 */
[----:B------:R-:W-:Y:S01]  /*22e0*/  BSSY B1, `(.L_x_32) ;  /* 0x000000e000017945 */ /* 0x000fe20003800000 */
[----:B------:R-:W-:Y:S02]  /*22f0*/  PRMT R3, R3, 0x8880, RZ ;  /* 0x0000888003037816 */ /* 0x000fe400000000ff */
[----:B------:R-:W-:Y:S02]  /*2300*/  SHF.L.U64.HI R11, R156, 0x3, R157 ;  /* 0x000000039c0b7819 */ /* 0x000fe4000001029d */
[----:B------:R-:W-:Y:S01]  /*2310*/  ISETP.GE.AND P0, PT, R160, 0x9, PT ;  /* 0x00000009a000780c */ /* 0x000fe20003f06270 */
[----:B------:R-:W-:Y:S02]  /*2320*/  IMAD R12, R3, R154, RZ ;  /* 0x0000009a030c7224 */ /* 0x000fe400078e02ff */
[----:B------:R-:W-:-:S04]  /*2330*/  IMAD.WIDE.U32 R10, R161, R156, R10 ;  /* 0x0000009ca10a7225 */ /* 0x000fc800078e000a */
[----:B------:R-:W-:Y:S01]  /*2340*/  @!P5 IMAD R3, R24, R153, R12 ;  /* 0x000000991803d224 */ /* 0x000fe200078e020c */
[----:B------:R-:W-:Y:S01]  /*2350*/  IADD3 R10, P3, P4, R20, R158, R10 ;  /* 0x0000009e140a7210 */ /* 0x000fe20007c7e00a */
[----:B------:R-:W-:-:S03]  /*2360*/  IMAD.IADD R13, R13, 0x1, R11 ;  /* 0x000000010d0d7824 */ /* 0x000fc600078e020b */
[----:B------:R1:W-:Y:S01]  /*2370*/  @!P5 STG.E.U8 desc[UR36][R4.64], R3 ;  /* 0x000000030400d986 */ /* 0x0003e2000c101124 */
[----:B------:R-:W-:Y:S08]  /*2380*/  @P2 BRA `(.L_x_33) ;  /* 0x00000000000c2947 */ /* 0x000ff00003800000 */
[----:B--2---:R-:W1:Y:S02]  /*2390*/  LDG.E.U8 R155, desc[UR36][R8.64+0x1] ;  /* 0x00000124089b7981 */ /* 0x004e64000c1e1100 */
[----:B-1----:R-:W-:-:S05]  /*23a0*/  PRMT R3, R155, 0x8880, RZ ;  /* 0x000088809b037816 */ /* 0x002fca00000000ff */
[----:B------:R-:W-:-:S07]  /*23b0*/  IMAD R12, R3, R154, RZ ;  /* 0x0000009a030c7224 */ /* 0x000fce00078e02ff */
.L_x_33:
[----:B------:R-:W-:Y:S05]  /*23c0*/  BSYNC B1 ;  /* 0x0000000000017941 */ /* 0x000fea0003800000 */
.L_x_32:
[C---:B------:R-:W-:Y:S01]  /*23d0*/  ISETP.LT.OR P5, PT, R0.reuse, 0x1, !P0 ;  /* 0x000000010000780c */ /* 0x040fe200047a1670 */
[----:B------:R-:W-:Y:S01]  /*23e0*/  @!P2 IMAD R25, R25, R153, R12 ;  /* 0x000000991919a224 */ /* 0x000fe200078e020c */
[----:B------:R-:W-:Y:S01]  /*23f0*/  BSSY B1, `(.L_x_34) ;  /* 0x000000a000017945 */ /* 0x000fe20003800000 */
[----:B------:R-:W-:Y:S02]  /*2400*/  IADD3.X R11, R15, R159, R13, P3, P4 ;  /* 0x0000009f0f0b7210 */ /* 0x000fe40001fe840d */
[C---:B------:R-:W-:Y:S01]  /*2410*/  ISETP.LT.OR P3, PT, R0.reuse, 0x2, !P0 ;  /* 0x000000020000780c */ /* 0x040fe20004761670 */
[----:B------:R3:W-:Y:S01]  /*2420*/  @!P2 STG.E.U8 desc[UR36][R4.64+0x1], R25 ;  /* 0x000001190400a986 */ /* 0x0007e2000c101124 */
[C---:B------:R-:W-:Y:S02]  /*2430*/  ISETP.LT.OR P4, PT, R0.reuse, 0x9, !P1 ;  /* 0x000000090000780c */ /* 0x040fe40004f81670 */
[----:B------:R-:W-:-:S04]  /*2440*/  ISETP.LT.OR P2, PT, R0, 0xa, !P1 ;  /* 0x0000000a0000780c */ /* 0x000fc80004f41670 */
[----:B------:R-:W-:Y:S09]  /*2450*/  @P5 BRA `(.L_x_35) ;  /* 0x00000000000c5947 */ /* 0x000ff20003800000 */
[----:B--2---:R-:W1:Y:S02]  /*2460*/  LDG.E.U8 R155, desc[UR36][R10.64] ;  /* 0x000000240a9b7981 */ /* 0x004e64000c1e1100 */
[----:B-1----:R-:W-:-:S05]  /*2470*/  PRMT R3, R155, 0x8880, RZ ;  /* 0x000088809b037816 */ /* 0x002fca00000000ff */
[----:B------:R-:W-:-:S07]  /*2480*/  IMAD R12, R3, R154, RZ ;  /* 0x0000009a030c7224 */ /* 0x000fce00078e02ff */
.L_x_35:
[----:B------:R-:W-:Y:S05]  /*2490*/  BSYNC B1 ;  /* 0x0000000000017941 */ /* 0x000fea0003800000 */
.L_x_34:
[----:B-1----:R-:W-:Y:S01]  /*24a0*/  @!P5 IMAD R3, R26, R153, R12 ;  /* 0x000000991a03d224 */ /* 0x002fe200078e020c */
[----:B------:R-:W-:Y:S04]  /*24b0*/  BSSY B1, `(.L_x_36) ;  /* 0x0000006000017945 */ /* 0x000fe80003800000 */
[----:B------:R1:W-:Y:S01]  /*24c0*/  @!P5 STG.E.U8 desc[UR36][R6.64], R3 ;  /* 0x000000030600d986 */ /* 0x0003e2000c101124 */
[----:B------:R-:W-:Y:S05]  /*24d0*/  @P3 BRA `(.L_x_37) ;  /* 0x00000000000c3947 */ /* 0x000fea0003800000 */
[----:B--2---:R-:W1:Y:S02]  /*24e0*/  LDG.E.U8 R155, desc[UR36][R10.64+0x1] ;  /* 0x000001240a9b7981 */ /* 0x004e64000c1e1100 */
[----:B-1----:R-:W-:-:S05]  /*24f0*/  PRMT R3, R155, 0x8880, RZ ;  /* 0x000088809b037816 */ /* 0x002fca00000000ff */
[----:B------:R-:W-:-:S07]  /*2500*/  IMAD R12, R3, R154, RZ ;  /* 0x0000009a030c7224 */ /* 0x000fce00078e02ff */
.L_x_37:
[----:B------:R-:W-:Y:S05]  /*2510*/  BSYNC B1 ;  /* 0x0000000000017941 */ /* 0x000fea0003800000 */
.L_x_36:
[----:B------:R-:W-:Y:S01]  /*2520*/  @!P3 IMAD R27, R27, R153, R12 ;  /* 0x000000991b1bb224 */ /* 0x000fe200078e020c */
[----:B------:R-:W-:Y:S04]  /*2530*/  BSSY B1, `(.L_x_38) ;  /* 0x0000006000017945 */ /* 0x000fe80003800000 */
[----:B------:R4:W-:Y:S01]  /*2540*/  @!P3 STG.E.U8 desc[UR36][R6.64+0x1], R27 ;  /* 0x0000011b0600b986 */ /* 0x0009e2000c101124 */
[----:B------:R-:W-:Y:S05]  /*2550*/  @P4 BRA `(.L_x_39) ;  /* 0x00000000000c4947 */ /* 0x000fea0003800000 */
[----:B--2---:R-:W1:Y:S02]  /*2560*/  LDG.E.U8 R155, desc[UR36][R8.64+0x8] ;  /* 0x00000824089b7981 */ /* 0x004e64000c1e1100 */
[----:B-1----:R-:W-:-:S05]  /*2570*/  PRMT R3, R155, 0x8880, RZ ;  /* 0x000088809b037816 */ /* 0x002fca00000000ff */
[----:B------:R-:W-:-:S07]  /*2580*/  IMAD R12, R3, R154, RZ ;  /* 0x0000009a030c7224 */ /* 0x000fce00078e02ff */
.L_x_39:
[----:B------:R-:W-:Y:S05]  /*2590*/  BSYNC B1 ;  /* 0x0000000000017941 */ /* 0x000fea0003800000 */
.L_x_38:
[----:B-1----:R-:W-:Y:S01]  /*25a0*/  @!P4 IMAD R3, R28, R153, R12 ;  /* 0x000000991c03c224 */ /* 0x002fe200078e020c */
[----:B------:R-:W-:Y:S04]  /*25b0*/  BSSY B1, `(.L_x_40) ;  /* 0x0000006000017945 */ /* 0x000fe80003800000 */
[----:B------:R1:W-:Y:S01]  /*25c0*/  @!P4 STG.E.U8 desc[UR36][R4.64+0x8], R3 ;  /* 0x000008030400c986 */ /* 0x0003e2000c101124 */
[----:B------:R-:W-:Y:S05]  /*25d0*/  @P2 BRA `(.L_x_41) ;  /* 0x00000000000c2947 */ /* 0x000fea0003800000 */
[----:B--2---:R-:W1:Y:S02]  /*25e0*/  LDG.E.U8 R155, desc[UR36][R8.64+0x9] ;  /* 0x00000924089b7981 */ /* 0x004e64000c1e1100 */
[----:B-1----:R-:W-:-:S05]  /*25f0*/  PRMT R3, R155, 0x8880, RZ ;  /* 0x000088809b037816 */ /* 0x002fca00000000ff */
[----:B------:R-:W-:-:S07]  /*2600*/  IMAD R12, R3, R154, RZ ;  /* 0x0000009a030c7224 */ /* 0x000fce00078e02ff */
.L_x_41:
[----:B------:R-:W-:Y:S05]  /*2610*/  BSYNC B1 ;  /* 0x0000000000017941 */ /* 0x000fea0003800000 */
.L_x_40:
[C---:B------:R-:W-:Y:S01]  /*2620*/  ISETP.LT.OR P4, PT, R0.reuse, 0x9, !P0 ;  /* 0x000000090000780c */ /* 0x040fe20004781670 */
[----:B------:R-:W-:Y:S01]  /*2630*/  @!P2 IMAD R29, R29, R153, R12 ;  /* 0x000000991d1da224 */ /* 0x000fe200078e020c */
[----:B------:R-:W-:Y:S01]  /*2640*/  BSSY B1, `(.L_x_42) ;  /* 0x0000009000017945 */ /* 0x000fe20003800000 */
[C---:B------:R-:W-:Y:S02]  /*2650*/  ISETP.LT.OR P3, PT, R0.reuse, 0xa, !P0 ;  /* 0x0000000a0000780c */ /* 0x040fe40004761670 */
[C---:B------:R-:W-:Y:S01]  /*2660*/  ISETP.LT.OR P5, PT, R0.reuse, 0x11, !P1 ;  /* 0x000000110000780c */ /* 0x040fe20004fa1670 */
[----:B------:R0:W-:Y:S01]  /*2670*/  @!P2 STG.E.U8 desc[UR36][R4.64+0x9], R29 ;  /* 0x0000091d0400a986 */ /* 0x0001e2000c101124 */
[----:B------:R-:W-:-:S06]  /*2680*/  ISETP.LT.OR P2, PT, R0, 0x12, !P1 ;  /* 0x000000120000780c */ /* 0x000fcc0004f41670 */
[----:B------:R-:W-:Y:S07]  /*2690*/  @P4 BRA `(.L_x_43) ;  /* 0x00000000000c4947 */ /* 0x000fee0003800000 */
[----:B--2---:R-:W1:Y:S02]  /*26a0*/  LDG.E.U8 R155, desc[UR36][R10.64+0x8] ;  /* 0x000008240a9b7981 */ /* 0x004e64000c1e1100 */
[----:B-1----:R-:W-:-:S05]  /*26b0*/  PRMT R3, R155, 0x8880, RZ ;  /* 0x000088809b037816 */ /* 0x002fca00000000ff */
[----:B------:R-:W-:-:S07]  /*26c0*/  IMAD R12, R3, R154, RZ ;  /* 0x0000009a030c7224 */ /* 0x000fce00078e02ff */
.L_x_43:
[----:B------:R-:W-:Y:S05]  /*26d0*/  BSYNC B1 ;  /* 0x0000000000017941 */ /* 0x000fea0003800000 */
.L_x_42:
[----:B-1----:R-:W-:Y:S01]  /*26e0*/  @!P4 IMAD R3, R30, R153, R12 ;  /* 0x000000991e03c224 */ /* 0x002fe200078e020c */
[----:B------:R-:W-:Y:S04]  /*26f0*/  BSSY B1, `(.L_x_44) ;  /* 0x0000006000017945 */ /* 0x000fe80003800000 */
[----:B------:R1:W-:Y:S01]  /*2700*/  @!P4 STG.E.U8 desc[UR36][R6.64+0x8], R3 ;  /* 0x000008030600c986 */ /* 0x0003e2000c101124 */
[----:B------:R-:W-:Y:S05]  /*2710*/  @P3 BRA `(.L_x_45) ;  /* 0x00000000000c3947 */ /* 0x000fea0003800000 */
[----:B--2---:R-:W1:Y:S02]  /*2720*/  LDG.E.U8 R155, desc[UR36][R10.64+0x9] ;  /* 0x000009240a9b7981 */ /* 0x004e64000c1e1100 */
[----:B-1----:R-:W-:-:S05]  /*2730*/  PRMT R3, R155, 0x8880, RZ ;  /* 0x000088809b037816 */ /* 0x002fca00000000ff */
[----:B------:R-:W-:-:S07]  /*2740*/  IMAD R12, R3, R154, RZ ;  /* 0x0000009a030c7224 */ /* 0x000fce00078e02ff */
.L_x_45:
[----:B------:R-:W-:Y:S05]  /*2750*/  BSYNC B1 ;  /* 0x0000000000017941 */ /* 0x000fea0003800000 */
.L_x_44:
[----:B------:R-:W-:Y:S01]  /*2760*/  @!P3 IMAD R31, R31, R153, R12 ;  /* 0x000000991f1fb224 */ /* 0x000fe200078e020c */
[----:B------:R-:W-:Y:S04]  /*2770*/  BSSY B1, `(.L_x_46) ;  /* 0x0000006000017945 */ /* 0x000fe80003800000 */
[----:B------:R0:W-:Y:S01]  /*2780*/  @!P3 STG.E.U8 desc[UR36][R6.64+0x9], R31 ;  /* 0x0000091f0600b986 */ /* 0x0001e2000c101124 */
[----:B------:R-:W-:Y:S05]  /*2790*/  @P5 BRA `(.L_x_47) ;  /* 0x00000000000c5947 */ /* 0x000fea0003800000 */
[----:B--2---:R-:W1:Y:S02]  /*27a0*/  LDG.E.U8 R155, desc[UR36][R8.64+0x10] ;  /* 0x00001024089b7981 */ /* 0x004e64000c1e1100 */
[----:B-1----:R-:W-:-:S05]  /*27b0*/  PRMT R3, R155, 0x8880, RZ ;  /* 0x000088809b037816 */ /* 0x002fca00000000ff */
[----:B------:R-:W-:-:S07]  /*27c0*/  IMAD R12, R3, R154, RZ ;  /* 0x0000009a030c7224 */ /* 0x000fce00078e02ff */
.L_x_47:
[----:B------:R-:W-:Y:S05]  /*27d0*/  BSYNC B1 ;  /* 0x0000000000017941 */ /* 0x000fea0003800000 */
.L_x_46:
[----:B-1----:R-:W-:Y:S01]  /*27e0*/  @!P5 IMAD R3, R32, R153, R12 ;  /* 0x000000992003d224 */ /* 0x002fe200078e020c */
[----:B------:R-:W-:Y:S04]  /*27f0*/  BSSY B1, `(.L_x_48) ;  /* 0x0000006000017945 */ /* 0x000fe80003800000 */
[----:B------:R1:W-:Y:S01]  /*2800*/  @!P5 STG.E.U8 desc[UR36][R4.64+0x10], R3 ;  /* 0x000010030400d986 */ /* 0x0003e2000c101124 */
[----:B------:R-:W-:Y:S05]  /*2810*/  @P2 BRA `(.L_x_49) ;  /* 0x00000000000c2947 */ /* 0x000fea0003800000 */
[----:B--2---:R-:W1:Y:S02]  /*2820*/  LDG.E.U8 R155, desc[UR36][R8.64+0x11] ;  /* 0x00001124089b7981 */ /* 0x004e64000c1e1100 */
[----:B-1----:R-:W-:-:S05]  /*2830*/  PRMT R3, R155, 0x8880, RZ ;  /* 0x000088809b037816 */ /* 0x002fca00000000ff */
[----:B------:R-:W-:-:S07]  /*2840*/  IMAD R12, R3, R154, RZ ;  /* 0x0000009a030c7224 */ /* 0x000fce00078e02ff */
.L_x_49:
[----:B------:R-:W-:Y:S05]  /*2850*/  BSYNC B1 ;  /* 0x0000000000017941 */ /* 0x000fea0003800000 */
.L_x_48:
        /* <DEDUP_REMOVED lines=11> */
.L_x_51:
[----:B------:R-:W-:Y:S05]  /*2910*/  BSYNC B1 ;  /* 0x0000000000017941 */ /* 0x000fea0003800000 */
.L_x_50:
[----:B-1----:R-:W-:Y:S01]  /*2920*/  @!P4 IMAD R3, R34, R153, R12 ;  /* 0x000000992203c224 */ /* 0x002fe200078e020c */
[----:B------:R-:W-:Y:S04]  /*2930*/  BSSY B1, `(.L_x_52) ;  /* 0x0000006000017945 */ /* 0x000fe80003800000 */
[----:B------:R1:W-:Y:S01]  /*2940*/  @!P4 STG.E.U8 desc[UR36][R6.64+0x10], R3 ;  /* 0x000010030600c986 */ /* 0x0003e2000c101124 */
[----:B------:R-:W-:Y:S05]  /*2950*/  @P3 BRA `(.L_x_53) ;  /* 0x00000000000c3947 */ /* 0x000fea0003800000 */
[----:B--2---:R-:W1:Y:S02]  /*2960*/  LDG.E.U8 R155, desc[UR36][R10.64+0x11] ;  /* 0x000011240a9b7981 */ /* 0x004e64000c1e1100 */
[----:B-1----:R-:W-:-:S05]  /*2970*/  PRMT R3, R155, 0x8880, RZ ;  /* 0x000088809b037816 */ /* 0x002fca00000000ff */
[----:B------:R-:W-:-:S07]  /*2980*/  IMAD R12, R3, R154, RZ ;  /* 0x0000009a030c7224 */ /* 0x000fce00078e02ff */
.L_x_53:
[----:B------:R-:W-:Y:S05]  /*2990*/  BSYNC B1 ;  /* 0x0000000000017941 */ /* 0x000fea0003800000 */
.L_x_52:
[----:B------:R-:W-:Y:S01]  /*29a0*/  @!P3 IMAD R35, R35, R153, R12 ;  /* 0x000000992323b224 */ /* 0x000fe200078e020c */
[----:B------:R-:W-:Y:S04]  /*29b0*/  BSSY B1, `(.L_x_54) ;  /* 0x0000006000017945 */ /* 0x000fe80003800000 */
[----:B------:R0:W-:Y:S01]  /*29c0*/  @!P3 STG.E.U8 desc[UR36][R6.64+0x11], R35 ;  /* 0x000011230600b986 */ /* 0x0001e2000c101124 */
[----:B------:R-:W-:Y:S05]  /*29d0*/  @P5 BRA `(.L_x_55) ;  /* 0x00000000000c5947 */ /* 0x000fea0003800000 */
[----:B--2---:R-:W1:Y:S02]  /*29e0*/  LDG.E.U8 R155, desc[UR36][R8.64+0x18] ;  /* 0x00001824089b7981 */ /* 0x004e64000c1e1100 */
[----:B-1----:R-:W-:-:S05]  /*29f0*/  PRMT R3, R155, 0x8880, RZ ;  /* 0x000088809b037816 */ /* 0x002fca00000000ff */
[----:B------:R-:W-:-:S07]  /*2a00*/  IMAD R12, R3, R154, RZ ;  /* 0x0000009a030c7224 */ /* 0x000fce00078e02ff */
.L_x_55:
[----:B------:R-:W-:Y:S05]  /*2a10*/  BSYNC B1 ;  /* 0x0000000000017941 */ /* 0x000fea0003800000 */
.L_x_54:
[----:B-1----:R-:W-:Y:S01]  /*2a20*/  @!P5 IMAD R3, R36, R153, R12 ;  /* 0x000000992403d224 */ /* 0x002fe200078e020c */
[----:B------:R-:W-:Y:S04]  /*2a30*/  BSSY B1, `(.L_x_56) ;  /* 0x0000006000017945 */ /* 0x000fe80003800000 */
[----:B------:R1:W-:Y:S01]  /*2a40*/  @!P5 STG.E.U8 desc[UR36][R4.64+0x18], R3 ;  /* 0x000018030400d986 */ /* 0x0003e2000c101124 */
[----:B------:R-:W-:Y:S05]  /*2a50*/  @P2 BRA `(.L_x_57) ;  /* 0x00000000000c2947 */ /* 0x000fea0003800000 */
[----:B--2---:R-:W1:Y:S02]  /*2a60*/  LDG.E.U8 R155, desc[UR36][R8.64+0x19] ;  /* 0x00001924089b7981 */ /* 0x004e64000c1e1100 */
[----:B-1----:R-:W-:-:S05]  /*2a70*/  PRMT R3, R155, 0x8880, RZ ;  /* 0x000088809b037816 */ /* 0x002fca00000000ff */
[----:B------:R-:W-:-:S07]  /*2a80*/  IMAD R12, R3, R154, RZ ;  /* 0x0000009a030c7224 */ /* 0x000fce00078e02ff */
.L_x_57:
[----:B------:R-:W-:Y:S05]  /*2a90*/  BSYNC B1 ;  /* 0x0000000000017941 */ /* 0x000fea0003800000 */
.L_x_56:
        /* <DEDUP_REMOVED lines=11> */
.L_x_59:
[----:B------:R-:W-:Y:S05]  /*2b50*/  BSYNC B1 ;  /* 0x0000000000017941 */ /* 0x000fea0003800000 */
.L_x_58:
[----:B-1----:R-:W-:Y:S01]  /*2b60*/  @!P4 IMAD R3, R38, R153, R12 ;  /* 0x000000992603c224 */ /* 0x002fe200078e020c */
[----:B------:R-:W-:Y:S04]  /*2b70*/  BSSY B1, `(.L_x_60) ;  /* 0x0000006000017945 */ /* 0x000fe80003800000 */
[----:B------:R1:W-:Y:S01]  /*2b80*/  @!P4 STG.E.U8 desc[UR36][R6.64+0x18], R3 ;  /* 0x000018030600c986 */ /* 0x0003e2000c101124 */
[----:B------:R-:W-:Y:S05]  /*2b90*/  @P3 BRA `(.L_x_61) ;  /* 0x00000000000c3947 */ /* 0x000fea0003800000 */
[----:B--2---:R-:W1:Y:S02]  /*2ba0*/  LDG.E.U8 R155, desc[UR36][R10.64+0x19] ;  /* 0x000019240a9b7981 */ /* 0x004e64000c1e1100 */
[----:B-1----:R-:W-:-:S05]  /*2bb0*/  PRMT R3, R155, 0x8880, RZ ;  /* 0x000088809b037816 */ /* 0x002fca00000000ff */
[----:B------:R-:W-:-:S07]  /*2bc0*/  IMAD R12, R3, R154, RZ ;  /* 0x0000009a030c7224 */ /* 0x000fce00078e02ff */
.L_x_61:
[----:B------:R-:W-:Y:S05]  /*2bd0*/  BSYNC B1 ;  /* 0x0000000000017941 */ /* 0x000fea0003800000 */
.L_x_60:
[----:B------:R-:W-:Y:S01]  /*2be0*/  @!P3 IMAD R39, R39, R153, R12 ;  /* 0x000000992727b224 */ /* 0x000fe200078e020c */
[----:B------:R-:W-:Y:S04]  /*2bf0*/  BSSY B1, `(.L_x_62) ;  /* 0x0000006000017945 */ /* 0x000fe80003800000 */
[----:B------:R0:W-:Y:S01]  /*2c00*/  @!P3 STG.E.U8 desc[UR36][R6.64+0x19], R39 ;  /* 0x000019270600b986 */ /* 0x0001e2000c101124 */
[----:B------:R-:W-:Y:S05]  /*2c10*/  @P5 BRA `(.L_x_63) ;  /* 0x00000000000c5947 */ /* 0x000fea0003800000 */
[----:B--2---:R-:W1:Y:S02]  /*2c20*/  LDG.E.U8 R155, desc[UR36][R8.64+0x20] ;  /* 0x00002024089b7981 */ /* 0x004e64000c1e1100 */
[----:B-1----:R-:W-:-:S05]  /*2c30*/  PRMT R3, R155, 0x8880, RZ ;  /* 0x000088809b037816 */ /* 0x002fca00000000ff */
[----:B------:R-:W-:-:S07]  /*2c40*/  IMAD R12, R3, R154, RZ ;  /* 0x0000009a030c7224 */ /* 0x000fce00078e02ff */
.L_x_63:
[----:B------:R-:W-:Y:S05]  /*2c50*/  BSYNC B1 ;  /* 0x0000000000017941 */ /* 0x000fea0003800000 */
.L_x_62:
[----:B-1----:R-:W-:Y:S01]  /*2c60*/  @!P5 IMAD R3, R40, R153, R12 ;  /* 0x000000992803d224 */ /* 0x002fe200078e020c */
[----:B------:R-:W-:Y:S04]  /*2c70*/  BSSY B1, `(.L_x_64) ;  /* 0x0000006000017945 */ /* 0x000fe80003800000 */
[----:B------:R1:W-:Y:S01]  /*2c80*/  @!P5 STG.E.U8 desc[UR36][R4.64+0x20], R3 ;  /* 0x000020030400d986 */ /* 0x0003e2000c101124 */
[----:B------:R-:W-:Y:S05]  /*2c90*/  @P2 BRA `(.L_x_65) ;  /* 0x00000000000c2947 */ /* 0x000fea0003800000 */
[----:B--2---:R-:W1:Y:S02]  /*2ca0*/  LDG.E.U8 R155, desc[UR36][R8.64+0x21] ;  /* 0x00002124089b7981 */ /* 0x004e64000c1e1100 */
[----:B-1----:R-:W-:-:S05]  /*2cb0*/  PRMT R3, R155, 0x8880, RZ ;  /* 0x000088809b037816 */ /* 0x002fca00000000ff */
[----:B------:R-:W-:-:S07]  /*2cc0*/  IMAD R12, R3, R154, RZ ;  /* 0x0000009a030c7224 */ /* 0x000fce00078e02ff */
.L_x_65:
[----:B------:R-:W-:Y:S05]  /*2cd0*/  BSYNC B1 ;  /* 0x0000000000017941 */ /* 0x000fea0003800000 */
.L_x_64:
        /* <DEDUP_REMOVED lines=11> */
.L_x_67:
[----:B------:R-:W-:Y:S05]  /*2d90*/  BSYNC B1 ;  /* 0x0000000000017941 */ /* 0x000fea0003800000 */
.L_x_66:
[----:B-1----:R-:W-:Y:S01]  /*2da0*/  @!P4 IMAD R3, R42, R153, R12 ;  /* 0x000000992a03c224 */ /* 0x002fe200078e020c */
[----:B------:R-:W-:Y:S04]  /*2db0*/  BSSY B1, `(.L_x_68) ;  /* 0x0000006000017945 */ /* 0x000fe80003800000 */
[----:B------:R1:W-:Y:S01]  /*2dc0*/  @!P4 STG.E.U8 desc[UR36][R6.64+0x20], R3 ;  /* 0x000020030600c986 */ /* 0x0003e2000c101124 */
[----:B------:R-:W-:Y:S05]  /*2dd0*/  @P3 BRA `(.L_x_69) ;  /* 0x00000000000c3947 */ /* 0x000fea0003800000 */
[----:B--2---:R-:W1:Y:S02]  /*2de0*/  LDG.E.U8 R155, desc[UR36][R10.64+0x21] ;  /* 0x000021240a9b7981 */ /* 0x004e64000c1e1100 */
[----:B-1----:R-:W-:-:S05]  /*2df0*/  PRMT R3, R155, 0x8880, RZ ;  /* 0x000088809b037816 */ /* 0x002fca00000000ff */
[----:B------:R-:W-:-:S07]  /*2e00*/  IMAD R12, R3, R154, RZ ;  /* 0x0000009a030c7224 */ /* 0x000fce00078e02ff */
.L_x_69:
[----:B------:R-:W-:Y:S05]  /*2e10*/  BSYNC B1 ;  /* 0x0000000000017941 */ /* 0x000fea0003800000 */
.L_x_68:
[----:B------:R-:W-:Y:S01]  /*2e20*/  @!P3 IMAD R43, R43, R153, R12 ;  /* 0x000000992b2bb224 */ /* 0x000fe200078e020c */
[----:B------:R-:W-:Y:S04]  /*2e30*/  BSSY B1, `(.L_x_70) ;  /* 0x0000006000017945 */ /* 0x000fe80003800000 */
[----:B------:R0:W-:Y:S01]  /*2e40*/  @!P3 STG.E.U8 desc[UR36][R6.64+0x21], R43 ;  /* 0x0000212b0600b986 */ /* 0x0001e2000c101124 */
[----:B------:R-:W-:Y:S05]  /*2e50*/  @P5 BRA `(.L_x_71) ;  /* 0x00000000000c5947 */ /* 0x000fea0003800000 */
[----:B--2---:R-:W1:Y:S02]  /*2e60*/  LDG.E.U8 R155, desc[UR36][R8.64+0x28] ;  /* 0x00002824089b7981 */ /* 0x004e64000c1e1100 */
[----:B-1----:R-:W-:-:S05]  /*2e70*/  PRMT R3, R155, 0x8880, RZ ;  /* 0x000088809b037816 */ /* 0x002fca00000000ff */
[----:B------:R-:W-:-:S07]  /*2e80*/  IMAD R12, R3, R154, RZ ;  /* 0x0000009a030c7224 */ /* 0x000fce00078e02ff */
.L_x_71:
[----:B------:R-:W-:Y:S05]  /*2e90*/  BSYNC B1 ;  /* 0x0000000000017941 */ /* 0x000fea0003800000 */
.L_x_70:
[----:B-1----:R-:W-:Y:S01]  /*2ea0*/  @!P5 IMAD R3, R44, R153, R12 ;  /* 0x000000992c03d224 */ /* 0x002fe200078e020c */
[----:B------:R-:W-:Y:S04]  /*2eb0*/  BSSY B1, `(.L_x_72) ;  /* 0x0000006000017945 */ /* 0x000fe80003800000 */
[----:B------:R1:W-:Y:S01]  /*2ec0*/  @!P5 STG.E.U8 desc[UR36][R4.64+0x28], R3 ;  /* 0x000028030400d986 */ /* 0x0003e2000c101124 */
[----:B------:R-:W-:Y:S05]  /*2ed0*/  @P2 BRA `(.L_x_73) ;  /* 0x00000000000c2947 */ /* 0x000fea0003800000 */
[----:B--2---:R-:W1:Y:S02]  /*2ee0*/  LDG.E.U8 R155, desc[UR36][R8.64+0x29] ;  /* 0x00002924089b7981 */ /* 0x004e64000c1e1100 */
[----:B-1----:R-:W-:-:S05]  /*2ef0*/  PRMT R3, R155, 0x8880, RZ ;  /* 0x000088809b037816 */ /* 0x002fca00000000ff */
[----:B------:R-:W-:-:S07]  /*2f00*/  IMAD R12, R3, R154, RZ ;  /* 0x0000009a030c7224 */ /* 0x000fce00078e02ff */
.L_x_73:
[----:B------:R-:W-:Y:S05]  /*2f10*/  BSYNC B1 ;  /* 0x0000000000017941 */ /* 0x000fea0003800000 */
.L_x_72:
        /* <DEDUP_REMOVED lines=11> */
.L_x_75:
[----:B------:R-:W-:Y:S05]  /*2fd0*/  BSYNC B1 ;  /* 0x0000000000017941 */ /* 0x000fea0003800000 */
.L_x_74:
[----:B-1----:R-:W-:Y:S01]  /*2fe0*/  @!P4 IMAD R3, R46, R153, R12 ;  /* 0x000000992e03c224 */ /* 0x002fe200078e020c */
[----:B------:R-:W-:Y:S04]  /*2ff0*/  BSSY B1, `(.L_x_76) ;  /* 0x0000006000017945 */ /* 0x000fe80003800000 */
[----:B------:R1:W-:Y:S01]  /*3000*/  @!P4 STG.E.U8 desc[UR36][R6.64+0x28], R3 ;  /* 0x000028030600c986 */ /* 0x0003e2000c101124 */
[----:B------:R-:W-:Y:S05]  /*3010*/  @P3 BRA `(.L_x_77) ;  /* 0x00000000000c3947 */ /* 0x000fea0003800000 */
[----:B--2---:R-:W1:Y:S02]  /*3020*/  LDG.E.U8 R155, desc[UR36][R10.64+0x29] ;  /* 0x000029240a9b7981 */ /* 0x004e64000c1e1100 */
[----:B-1----:R-:W-:-:S05]  /*3030*/  PRMT R3, R155, 0x8880, RZ ;  /* 0x000088809b037816 */ /* 0x002fca00000000ff */
[----:B------:R-:W-:-:S07]  /*3040*/  IMAD R12, R3, R154, RZ ;  /* 0x0000009a030c7224 */ /* 0x000fce00078e02ff */
.L_x_77:
[----:B------:R-:W-:Y:S05]  /*3050*/  BSYNC B1 ;  /* 0x0000000000017941 */ /* 0x000fea0003800000 */
.L_x_76:
[----:B------:R-:W-:Y:S01]  /*3060*/  @!P3 IMAD R47, R47, R153, R12 ;  /* 0x000000992f2fb224 */ /* 0x000fe200078e020c */
[----:B------:R-:W-:Y:S04]  /*3070*/  BSSY B1, `(.L_x_78) ;  /* 0x0000006000017945 */ /* 0x000fe80003800000 */
[----:B------:R0:W-:Y:S01]  /*3080*/  @!P3 STG.E.U8 desc[UR36][R6.64+0x29], R47 ;  /* 0x0000292f0600b986 */ /* 0x0001e2000c101124 */
[----:B------:R-:W-:Y:S05]  /*3090*/  @P5 BRA `(.L_x_79) ;  /* 0x00000000000c5947 */ /* 0x000fea0003800000 */
[----:B--2---:R-:W1:Y:S02]  /*30a0*/  LDG.E.U8 R155, desc[UR36][R8.64+0x30] ;  /* 0x00003024089b7981 */ /* 0x004e64000c1e1100 */
[----:B-1----:R-:W-:-:S05]  /*30b0*/  PRMT R3, R155, 0x8880, RZ ;  /* 0x000088809b037816 */ /* 0x002fca00000000ff */
[----:B------:R-:W-:-:S07]  /*30c0*/  IMAD R12, R3, R154, RZ ;  /* 0x0000009a030c7224 */ /* 0x000fce00078e02ff */
.L_x_79:
[----:B------:R-:W-:Y:S05]  /*30d0*/  BSYNC B1 ;  /* 0x0000000000017941 */ /* 0x000fea0003800000 */
.L_x_78:
[----:B-1----:R-:W-:Y:S01]  /*30e0*/  @!P5 IMAD R3, R48, R153, R12 ;  /* 0x000000993003d224 */ /* 0x002fe200078e020c */
[----:B------:R-:W-:Y:S04]  /*30f0*/  BSSY B1, `(.L_x_80) ;  /* 0x0000006000017945 */ /* 0x000fe80003800000 */
[----:B------:R1:W-:Y:S01]  /*3100*/  @!P5 STG.E.U8 desc[UR36][R4.64+0x30], R3 ;  /* 0x000030030400d986 */ /* 0x0003e2000c101124 */
[----:B------:R-:W-:Y:S05]  /*3110*/  @P2 BRA `(.L_x_81) ;  /* 0x00000000000c2947 */ /* 0x000fea0003800000 */
[----:B--2---:R-:W1:Y:S02]  /*3120*/  LDG.E.U8 R155, desc[UR36][R8.64+0x31] ;  /* 0x00003124089b7981 */ /* 0x004e64000c1e1100 */
[----:B-1----:R-:W-:-:S05]  /*3130*/  PRMT R3, R155, 0x8880, RZ ;  /* 0x000088809b037816 */ /* 0x002fca00000000ff */
[----:B------:R-:W-:-:S07]  /*3140*/  IMAD R12, R3, R154, RZ ;  /* 0x0000009a030c7224 */ /* 0x000fce00078e02ff */
.L_x_81:
[----:B------:R-:W-:Y:S05]  /*3150*/  BSYNC B1 ;  /* 0x0000000000017941 */ /* 0x000fea0003800000 */
.L_x_80:
        /* <DEDUP_REMOVED lines=11> */
.L_x_83:
[----:B------:R-:W-:Y:S05]  /*3210*/  BSYNC B1 ;  /* 0x0000000000017941 */ /* 0x000fea0003800000 */
.L_x_82:
[----:B-1----:R-:W-:Y:S01]  /*3220*/  @!P4 IMAD R3, R50, R153, R12 ;  /* 0x000000993203c224 */ /* 0x002fe200078e020c */
[----:B------:R-:W-:Y:S04]  /*3230*/  BSSY B1, `(.L_x_84) ;  /* 0x0000006000017945 */ /* 0x000fe80003800000 */
[----:B------:R1:W-:Y:S01]  /*3240*/  @!P4 STG.E.U8 desc[UR36][R6.64+0x30], R3 ;  /* 0x000030030600c986 */ /* 0x0003e2000c101124 */
[----:B------:R-:W-:Y:S05]  /*3250*/  @P3 BRA `(.L_x_85) ;  /* 0x00000000000c3947 */ /* 0x000fea0003800000 */
[----:B--2---:R-:W1:Y:S02]  /*3260*/  LDG.E.U8 R155, desc[UR36][R10.64+0x31] ;  /* 0x000031240a9b7981 */ /* 0x004e64000c1e1100 */
[----:B-1----:R-:W-:-:S05]  /*3270*/  PRMT R3, R155, 0x8880, RZ ;  /* 0x000088809b037816 */ /* 0x002fca00000000ff */
[----:B------:R-:W-:-:S07]  /*3280*/  IMAD R12, R3, R154, RZ ;  /* 0x0000009a030c7224 */ /* 0x000fce00078e02ff */
.L_x_85:
[----:B------:R-:W-:Y:S05]  /*3290*/  BSYNC B1 ;  /* 0x0000000000017941 */ /* 0x000fea0003800000 */
.L_x_84:
[----:B------:R-:W-:Y:S01]  /*32a0*/  @!P3 IMAD R51, R51, R153, R12 ;  /* 0x000000993333b224 */ /* 0x000fe200078e020c */
[----:B------:R-:W-:Y:S04]  /*32b0*/  BSSY B1, `(.L_x_86) ;  /* 0x0000006000017945 */ /* 0x000fe80003800000 */
[----:B------:R0:W-:Y:S01]  /*32c0*/  @!P3 STG.E.U8 desc[UR36][R6.64+0x31], R51 ;  /* 0x000031330600b986 */ /* 0x0001e2000c101124 */
[----:B------:R-:W-:Y:S05]  /*32d0*/  @P5 BRA `(.L_x_87) ;  /* 0x00000000000c5947 */ /* 0x000fea0003800000 */
[----:B--2---:R-:W1:Y:S02]  /*32e0*/  LDG.E.U8 R155, desc[UR36][R8.64+0x38] ;  /* 0x00003824089b7981 */ /* 0x004e64000c1e1100 */
[----:B-1----:R-:W-:-:S05]  /*32f0*/  PRMT R3, R155, 0x8880, RZ ;  /* 0x000088809b037816 */ /* 0x002fca00000000ff */
[----:B------:R-:W-:-:S07]  /*3300*/  IMAD R12, R3, R154, RZ ;  /* 0x0000009a030c7224 */ /* 0x000fce00078e02ff */
.L_x_87:
[----:B------:R-:W-:Y:S05]  /*3310*/  BSYNC B1 ;  /* 0x0000000000017941 */ /* 0x000fea0003800000 */
.L_x_86:
[----:B-1----:R-:W-:Y:S01]  /*3320*/  @!P5 IMAD R3, R52, R153, R12 ;  /* 0x000000993403d224 */ /* 0x002fe200078e020c */
[----:B------:R-:W-:Y:S04]  /*3330*/  BSSY B1, `(.L_x_88) ;  /* 0x0000006000017945 */ /* 0x000fe80003800000 */
[----:B------:R1:W-:Y:S01]  /*3340*/  @!P5 STG.E.U8 desc[UR36][R4.64+0x38], R3 ;  /* 0x000038030400d986 */ /* 0x0003e2000c101124 */
[----:B------:R-:W-:Y:S05]  /*3350*/  @P2 BRA `(.L_x_89) ;  /* 0x00000000000c2947 */ /* 0x000fea0003800000 */
[----:B--2---:R-:W1:Y:S02]  /*3360*/  LDG.E.U8 R155, desc[UR36][R8.64+0x39] ;  /* 0x00003924089b7981 */ /* 0x004e64000c1e1100 */
[----:B-1----:R-:W-:-:S05]  /*3370*/  PRMT R3, R155, 0x8880, RZ ;  /* 0x000088809b037816 */ /* 0x002fca00000000ff */
[----:B------:R-:W-:-:S07]  /*3380*/  IMAD R12, R3, R154, RZ ;  /* 0x0000009a030c7224 */ /* 0x000fce00078e02ff */
.L_x_89:
[----:B------:R-:W-:Y:S05]  /*3390*/  BSYNC B1 ;  /* 0x0000000000017941 */ /* 0x000fea0003800000 */
.L_x_88:
        /* <DEDUP_REMOVED lines=11> */
.L_x_91:
[----:B------:R-:W-:Y:S05]  /*3450*/  BSYNC B1 ;  /* 0x0000000000017941 */ /* 0x000fea0003800000 */
.L_x_90:
[----:B-1----:R-:W-:Y:S01]  /*3460*/  @!P4 IMAD R3, R54, R153, R12 ;  /* 0x000000993603c224 */ /* 0x002fe200078e020c */
[----:B------:R-:W-:Y:S04]  /*3470*/  BSSY B1, `(.L_x_92) ;  /* 0x0000006000017945 */ /* 0x000fe80003800000 */
[----:B------:R1:W-:Y:S01]  /*3480*/  @!P4 STG.E.U8 desc[UR36][R6.64+0x38], R3 ;  /* 0x000038030600c986 */ /* 0x0003e2000c101124 */
[----:B------:R-:W-:Y:S05]  /*3490*/  @P3 BRA `(.L_x_93) ;  /* 0x00000000000c3947 */ /* 0x000fea0003800000 */
[----:B--2---:R-:W1:Y:S02]  /*34a0*/  LDG.E.U8 R155, desc[UR36][R10.64+0x39] ;  /* 0x000039240a9b7981 */ /* 0x004e64000c1e1100 */
[----:B-1----:R-:W-:-:S05]  /*34b0*/  PRMT R3, R155, 0x8880, RZ ;  /* 0x000088809b037816 */ /* 0x002fca00000000ff */
[----:B------:R-:W-:-:S07]  /*34c0*/  IMAD R12, R3, R154, RZ ;  /* 0x0000009a030c7224 */ /* 0x000fce00078e02ff */
.L_x_93:
[----:B------:R-:W-:Y:S05]  /*34d0*/  BSYNC B1 ;  /* 0x0000000000017941 */ /* 0x000fea0003800000 */
.L_x_92:
[----:B------:R-:W-:Y:S01]  /*34e0*/  @!P3 IMAD R55, R55, R153, R12 ;  /* 0x000000993737b224 */ /* 0x000fe200078e020c */
[----:B------:R-:W-:Y:S04]  /*34f0*/  BSSY B1, `(.L_x_94) ;  /* 0x0000006000017945 */ /* 0x000fe80003800000 */
[----:B------:R0:W-:Y:S01]  /*3500*/  @!P3 STG.E.U8 desc[UR36][R6.64+0x39], R55 ;  /* 0x000039370600b986 */ /* 0x0001e2000c101124 */
[----:B------:R-:W-:Y:S05]  /*3510*/  @P5 BRA `(.L_x_95) ;  /* 0x00000000000c5947 */ /* 0x000fea0003800000 */
[----:B--2---:R-:W1:Y:S02]  /*3520*/  LDG.E.U8 R155, desc[UR36][R8.64+0x40] ;  /* 0x00004024089b7981 */ /* 0x004e64000c1e1100 */
[----:B-1----:R-:W-:-:S05]  /*3530*/  PRMT R3, R155, 0x8880, RZ ;  /* 0x000088809b037816 */ /* 0x002fca00000000ff */
[----:B------:R-:W-:-:S07]  /*3540*/  IMAD R12, R3, R154, RZ ;  /* 0x0000009a030c7224 */ /* 0x000fce00078e02ff */
.L_x_95:
[----:B------:R-:W-:Y:S05]  /*3550*/  BSYNC B1 ;  /* 0x0000000000017941 */ /* 0x000fea0003800000 */
.L_x_94:
[----:B-1----:R-:W-:Y:S01]  /*3560*/  @!P5 IMAD R3, R56, R153, R12 ;  /* 0x000000993803d224 */ /* 0x002fe200078e020c */
[----:B------:R-:W-:Y:S04]  /*3570*/  BSSY B1, `(.L_x_96) ;  /* 0x0000006000017945 */ /* 0x000fe80003800000 */
[----:B------:R1:W-:Y:S01]  /*3580*/  @!P5 STG.E.U8 desc[UR36][R4.64+0x40], R3 ;  /* 0x000040030400d986 */ /* 0x0003e2000c101124 */
[----:B------:R-:W-:Y:S05]  /*3590*/  @P2 BRA `(.L_x_97) ;  /* 0x00000000000c2947 */ /* 0x000fea0003800000 */
[----:B--2---:R-:W1:Y:S02]  /*35a0*/  LDG.E.U8 R155, desc[UR36][R8.64+0x41] ;  /* 0x00004124089b7981 */ /* 0x004e64000c1e1100 */
[----:B-1----:R-:W-:-:S05]  /*35b0*/  PRMT R3, R155, 0x8880, RZ ;  /* 0x000088809b037816 */ /* 0x002fca00000000ff */
[----:B------:R-:W-:-:S07]  /*35c0*/  IMAD R12, R3, R154, RZ ;  /* 0x0000009a030c7224 */ /* 0x000fce00078e02ff */
.L_x_97:
[----:B------:R-:W-:Y:S05]  /*35d0*/  BSYNC B1 ;  /* 0x0000000000017941 */ /* 0x000fea0003800000 */
.L_x_96:
        /* <DEDUP_REMOVED lines=11> */
.L_x_99:
[----:B------:R-:W-:Y:S05]  /*3690*/  BSYNC B1 ;  /* 0x0000000000017941 */ /* 0x000fea0003800000 */
.L_x_98:
[----:B-1----:R-:W-:Y:S01]  /*36a0*/  @!P4 IMAD R3, R58, R153, R12 ;  /* 0x000000993a03c224 */ /* 0x002fe200078e020c */
[----:B------:R-:W-:Y:S04]  /*36b0*/  BSSY B1, `(.L_x_100) ;  /* 0x0000006000017945 */ /* 0x000fe80003800000 */
[----:B------:R1:W-:Y:S01]  /*36c0*/  @!P4 STG.E.U8 desc[UR36][R6.64+0x40], R3 ;  /* 0x000040030600c986 */ /* 0x0003e2000c101124 */
[----:B------:R-:W-:Y:S05]  /*36d0*/  @P3 BRA `(.L_x_101) ;  /* 0x00000000000c3947 */ /* 0x000fea0003800000 */
[----:B--2---:R-:W1:Y:S02]  /*36e0*/  LDG.E.U8 R155, desc[UR36][R10.64+0x41] ;  /* 0x000041240a9b7981 */ /* 0x004e64000c1e1100 */
[----:B-1----:R-:W-:-:S05]  /*36f0*/  PRMT R3, R155, 0x8880, RZ ;  /* 0x000088809b037816 */ /* 0x002fca00000000ff */
[----:B------:R-:W-:-:S07]  /*3700*/  IMAD R12, R3, R154, RZ ;  /* 0x0000009a030c7224 */ /* 0x000fce00078e02ff */
.L_x_101:
[----:B------:R-:W-:Y:S05]  /*3710*/  BSYNC B1 ;  /* 0x0000000000017941 */ /* 0x000fea0003800000 */
.L_x_100:
[----:B------:R-:W-:Y:S01]  /*3720*/  @!P3 IMAD R59, R59, R153, R12 ;  /* 0x000000993b3bb224 */ /* 0x000fe200078e020c */
[----:B------:R-:W-:Y:S04]  /*3730*/  BSSY B1, `(.L_x_102) ;  /* 0x0000006000017945 */ /* 0x000fe80003800000 */
[----:B------:R0:W-:Y:S01]  /*3740*/  @!P3 STG.E.U8 desc[UR36][R6.64+0x41], R59 ;  /* 0x0000413b0600b986 */ /* 0x0001e2000c101124 */
[----:B------:R-:W-:Y:S05]  /*3750*/  @P5 BRA `(.L_x_103) ;  /* 0x00000000000c5947 */ /* 0x000fea0003800000 */
[----:B--2---:R-:W1:Y:S02]  /*3760*/  LDG.E.U8 R155, desc[UR36][R8.64+0x48] ;  /* 0x00004824089b7981 */ /* 0x004e64000c1e1100 */
[----:B-1----:R-:W-:-:S05]  /*3770*/  PRMT R3, R155, 0x8880, RZ ;  /* 0x000088809b037816 */ /* 0x002fca00000000ff */
[----:B------:R-:W-:-:S07]  /*3780*/  IMAD R12, R3, R154, RZ ;  /* 0x0000009a030c7224 */ /* 0x000fce00078e02ff */
.L_x_103:
[----:B------:R-:W-:Y:S05]  /*3790*/  BSYNC B1 ;  /* 0x0000000000017941 */ /* 0x000fea0003800000 */
.L_x_102:
[----:B-1----:R-:W-:Y:S01]  /*37a0*/  @!P5 IMAD R3, R60, R153, R12 ;  /* 0x000000993c03d224 */ /* 0x002fe200078e020c */
[----:B------:R-:W-:Y:S04]  /*37b0*/  BSSY B1, `(.L_x_104) ;  /* 0x0000006000017945 */ /* 0x000fe80003800000 */
[----:B------:R1:W-:Y:S01]  /*37c0*/  @!P5 STG.E.U8 desc[UR36][R4.64+0x48], R3 ;  /* 0x000048030400d986 */ /* 0x0003e2000c101124 */
[----:B------:R-:W-:Y:S05]  /*37d0*/  @P2 BRA `(.L_x_105) ;  /* 0x00000000000c2947 */ /* 0x000fea0003800000 */
[----:B--2---:R-:W1:Y:S02]  /*37e0*/  LDG.E.U8 R155, desc[UR36][R8.64+0x49] ;  /* 0x00004924089b7981 */ /* 0x004e64000c1e1100 */
[----:B-1----:R-:W-:-:S05]  /*37f0*/  PRMT R3, R155, 0x8880, RZ ;  /* 0x000088809b037816 */ /* 0x002fca00000000ff */
[----:B------:R-:W-:-:S07]  /*3800*/  IMAD R12, R3, R154, RZ ;  /* 0x0000009a030c7224 */ /* 0x000fce00078e02ff */
.L_x_105:
[----:B------:R-:W-:Y:S05]  /*3810*/  BSYNC B1 ;  /* 0x0000000000017941 */ /* 0x000fea0003800000 */
.L_x_104:
        /* <DEDUP_REMOVED lines=11> */
.L_x_107:
[----:B------:R-:W-:Y:S05]  /*38d0*/  BSYNC B1 ;  /* 0x0000000000017941 */ /* 0x000fea0003800000 */
.L_x_106:
[----:B-1----:R-:W-:Y:S01]  /*38e0*/  @!P4 IMAD R3, R62, R153, R12 ;  /* 0x000000993e03c224 */ /* 0x002fe200078e020c */
[----:B------:R-:W-:Y:S04]  /*38f0*/  BSSY B1, `(.L_x_108) ;  /* 0x0000006000017945 */ /* 0x000fe80003800000 */
[----:B------:R1:W-:Y:S01]  /*3900*/  @!P4 STG.E.U8 desc[UR36][R6.64+0x48], R3 ;  /* 0x000048030600c986 */ /* 0x0003e2000c101124 */
[----:B------:R-:W-:Y:S05]  /*3910*/  @P3 BRA `(.L_x_109) ;  /* 0x00000000000c3947 */ /* 0x000fea0003800000 */
[----:B--2---:R-:W1:Y:S02]  /*3920*/  LDG.E.U8 R155, desc[UR36][R10.64+0x49] ;  /* 0x000049240a9b7981 */ /* 0x004e64000c1e1100 */
[----:B-1----:R-:W-:-:S05]  /*3930*/  PRMT R3, R155, 0x8880, RZ ;  /* 0x000088809b037816 */ /* 0x002fca00000000ff */
[----:B------:R-:W-:-:S07]  /*3940*/  IMAD R12, R3, R154, RZ ;  /* 0x0000009a030c7224 */ /* 0x000fce00078e02ff */
.L_x_109:
[----:B------:R-:W-:Y:S05]  /*3950*/  BSYNC B1 ;  /* 0x0000000000017941 */ /* 0x000fea0003800000 */
.L_x_108:
[----:B------:R-:W-:Y:S01]  /*3960*/  @!P3 IMAD R63, R63, R153, R12 ;  /* 0x000000993f3fb224 */ /* 0x000fe200078e020c */
[----:B------:R-:W-:Y:S04]  /*3970*/  BSSY B1, `(.L_x_110) ;  /* 0x0000006000017945 */ /* 0x000fe80003800000 */
[----:B------:R0:W-:Y:S01]  /*3980*/  @!P3 STG.E.U8 desc[UR36][R6.64+0x49], R63 ;  /* 0x0000493f0600b986 */ /* 0x0001e2000c101124 */
[----:B------:R-:W-:Y:S05]  /*3990*/  @P5 BRA `(.L_x_111) ;  /* 0x00000000000c5947 */ /* 0x000fea0003800000 */
[----:B--2---:R-:W1:Y:S02]  /*39a0*/  LDG.E.U8 R155, desc[UR36][R8.64+0x50] ;  /* 0x00005024089b7981 */ /* 0x004e64000c1e1100 */
[----:B-1----:R-:W-:-:S05]  /*39b0*/  PRMT R3, R155, 0x8880, RZ ;  /* 0x000088809b037816 */ /* 0x002fca00000000ff */
[----:B------:R-:W-:-:S07]  /*39c0*/  IMAD R12, R3, R154, RZ ;  /* 0x0000009a030c7224 */ /* 0x000fce00078e02ff */
.L_x_111:
[----:B------:R-:W-:Y:S05]  /*39d0*/  BSYNC B1 ;  /* 0x0000000000017941 */ /* 0x000fea0003800000 */
.L_x_110:
[----:B-1----:R-:W-:Y:S01]  /*39e0*/  @!P5 IMAD R3, R64, R153, R12 ;  /* 0x000000994003d224 */ /* 0x002fe200078e020c */
[----:B------:R-:W-:Y:S04]  /*39f0*/  BSSY B1, `(.L_x_112) ;  /* 0x0000006000017945 */ /* 0x000fe80003800000 */
[----:B------:R1:W-:Y:S01]  /*3a00*/  @!P5 STG.E.U8 desc[UR36][R4.64+0x50], R3 ;  /* 0x000050030400d986 */ /* 0x0003e2000c101124 */
[----:B------:R-:W-:Y:S05]  /*3a10*/  @P2 BRA `(.L_x_113) ;  /* 0x00000000000c2947 */ /* 0x000fea0003800000 */
[----:B--2---:R-:W1:Y:S02]  /*3a20*/  LDG.E.U8 R155, desc[UR36][R8.64+0x51] ;  /* 0x00005124089b7981 */ /* 0x004e64000c1e1100 */
[----:B-1----:R-:W-:-:S05]  /*3a30*/  PRMT R3, R155, 0x8880, RZ ;  /* 0x000088809b037816 */ /* 0x002fca00000000ff */
[----:B------:R-:W-:-:S07]  /*3a40*/  IMAD R12, R3, R154, RZ ;  /* 0x0000009a030c7224 */ /* 0x000fce00078e02ff */
.L_x_113:
[----:B------:R-:W-:Y:S05]  /*3a50*/  BSYNC B1 ;  /* 0x0000000000017941 */ /* 0x000fea0003800000 */
.L_x_112:
        /* <DEDUP_REMOVED lines=11> */
.L_x_115:
[----:B------:R-:W-:Y:S05]  /*3b10*/  BSYNC B1 ;  /* 0x0000000000017941 */ /* 0x000fea0003800000 */
.L_x_114:
[----:B-1----:R-:W-:Y:S01]  /*3b20*/  @!P4 IMAD R3, R66, R153, R12 ;  /* 0x000000994203c224 */ /* 0x002fe200078e020c */
[----:B------:R-:W-:Y:S04]  /*3b30*/  BSSY B1, `(.L_x_116) ;  /* 0x0000006000017945 */ /* 0x000fe80003800000 */
[----:B------:R1:W-:Y:S01]  /*3b40*/  @!P4 STG.E.U8 desc[UR36][R6.64+0x50], R3 ;  /* 0x000050030600c986 */ /* 0x0003e2000c101124 */
[----:B------:R-:W-:Y:S05]  /*3b50*/  @P3 BRA `(.L_x_117) ;  /* 0x00000000000c3947 */ /* 0x000fea0003800000 */
[----:B--2---:R-:W1:Y:S02]  /*3b60*/  LDG.E.U8 R155, desc[UR36][R10.64+0x51] ;  /* 0x000051240a9b7981 */ /* 0x004e64000c1e1100 */
[----:B-1----:R-:W-:-:S05]  /*3b70*/  PRMT R3, R155, 0x8880, RZ ;  /* 0x000088809b037816 */ /* 0x002fca00000000ff */
[----:B------:R-:W-:-:S07]  /*3b80*/  IMAD R12, R3, R154, RZ ;  /* 0x0000009a030c7224 */ /* 0x000fce00078e02ff */
.L_x_117:
[----:B------:R-:W-:Y:S05]  /*3b90*/  BSYNC B1 ;  /* 0x0000000000017941 */ /* 0x000fea0003800000 */
.L_x_116:
[----:B------:R-:W-:Y:S01]  /*3ba0*/  @!P3 IMAD R67, R67, R153, R12 ;  /* 0x000000994343b224 */ /* 0x000fe200078e020c */
[----:B------:R-:W-:Y:S04]  /*3bb0*/  BSSY B1, `(.L_x_118) ;  /* 0x0000006000017945 */ /* 0x000fe80003800000 */
[----:B------:R0:W-:Y:S01]  /*3bc0*/  @!P3 STG.E.U8 desc[UR36][R6.64+0x51], R67 ;  /* 0x000051430600b986 */ /* 0x0001e2000c101124 */
[----:B------:R-:W-:Y:S05]  /*3bd0*/  @P5 BRA `(.L_x_119) ;  /* 0x00000000000c5947 */ /* 0x000fea0003800000 */
[----:B--2---:R-:W1:Y:S02]  /*3be0*/  LDG.E.U8 R155, desc[UR36][R8.64+0x58] ;  /* 0x00005824089b7981 */ /* 0x004e64000c1e1100 */
[----:B-1----:R-:W-:-:S05]  /*3bf0*/  PRMT R3, R155, 0x8880, RZ ;  /* 0x000088809b037816 */ /* 0x002fca00000000ff */
[----:B------:R-:W-:-:S07]  /*3c00*/  IMAD R12, R3, R154, RZ ;  /* 0x0000009a030c7224 */ /* 0x000fce00078e02ff */
.L_x_119:
[----:B------:R-:W-:Y:S05]  /*3c10*/  BSYNC B1 ;  /* 0x0000000000017941 */ /* 0x000fea0003800000 */
.L_x_118:
[----:B-1----:R-:W-:Y:S01]  /*3c20*/  @!P5 IMAD R3, R68, R153, R12 ;  /* 0x000000994403d224 */ /* 0x002fe200078e020c */
[----:B------:R-:W-:Y:S04]  /*3c30*/  BSSY B1, `(.L_x_120) ;  /* 0x0000006000017945 */ /* 0x000fe80003800000 */
[----:B------:R1:W-:Y:S01]  /*3c40*/  @!P5 STG.E.U8 desc[UR36][R4.64+0x58], R3 ;  /* 0x000058030400d986 */ /* 0x0003e2000c101124 */
[----:B------:R-:W-:Y:S05]  /*3c50*/  @P2 BRA `(.L_x_121) ;  /* 0x00000000000c2947 */ /* 0x000fea0003800000 */
[----:B--2---:R-:W1:Y:S02]  /*3c60*/  LDG.E.U8 R155, desc[UR36][R8.64+0x59] ;  /* 0x00005924089b7981 */ /* 0x004e64000c1e1100 */
[----:B-1----:R-:W-:-:S05]  /*3c70*/  PRMT R3, R155, 0x8880, RZ ;  /* 0x000088809b037816 */ /* 0x002fca00000000ff */
[----:B------:R-:W-:-:S07]  /*3c80*/  IMAD R12, R3, R154, RZ ;  /* 0x0000009a030c7224 */ /* 0x000fce00078e02ff */
.L_x_121:
[----:B------:R-:W-:Y:S05]  /*3c90*/  BSYNC B1 ;  /* 0x0000000000017941 */ /* 0x000fea0003800000 */
.L_x_120:
        /* <DEDUP_REMOVED lines=11> */
.L_x_123:
[----:B------:R-:W-:Y:S05]  /*3d50*/  BSYNC B1 ;  /* 0x0000000000017941 */ /* 0x000fea0003800000 */
.L_x_122:
[----:B-1----:R-:W-:Y:S01]  /*3d60*/  @!P4 IMAD R3, R70, R153, R12 ;  /* 0x000000994603c224 */ /* 0x002fe200078e020c */
[----:B------:R-:W-:Y:S04]  /*3d70*/  BSSY B1, `(.L_x_124) ;  /* 0x0000006000017945 */ /* 0x000fe80003800000 */
[----:B------:R1:W-:Y:S01]  /*3d80*/  @!P4 STG.E.U8 desc[UR36][R6.64+0x58], R3 ;  /* 0x000058030600c986 */ /* 0x0003e2000c101124 */
[----:B------:R-:W-:Y:S05]  /*3d90*/  @P3 BRA `(.L_x_125) ;  /* 0x00000000000c3947 */ /* 0x000fea0003800000 */
[----:B--2---:R-:W1:Y:S02]  /*3da0*/  LDG.E.U8 R155, desc[UR36][R10.64+0x59] ;  /* 0x000059240a9b7981 */ /* 0x004e64000c1e1100 */
[----:B-1----:R-:W-:-:S05]  /*3db0*/  PRMT R3, R155, 0x8880, RZ ;  /* 0x000088809b037816 */ /* 0x002fca00000000ff */
[----:B------:R-:W-:-:S07]  /*3dc0*/  IMAD R12, R3, R154, RZ ;  /* 0x0000009a030c7224 */ /* 0x000fce00078e02ff */
.L_x_125:
[----:B------:R-:W-:Y:S05]  /*3dd0*/  BSYNC B1 ;  /* 0x0000000000017941 */ /* 0x000fea0003800000 */
.L_x_124:
[----:B------:R-:W-:Y:S01]  /*3de0*/  @!P3 IMAD R71, R71, R153, R12 ;  /* 0x000000994747b224 */ /* 0x000fe200078e020c */
[----:B------:R-:W-:Y:S04]  /*3df0*/  BSSY B1, `(.L_x_126) ;  /* 0x0000006000017945 */ /* 0x000fe80003800000 */
[----:B------:R0:W-:Y:S01]  /*3e00*/  @!P3 STG.E.U8 desc[UR36][R6.64+0x59], R71 ;  /* 0x000059470600b986 */ /* 0x0001e2000c101124 */
[----:B------:R-:W-:Y:S05]  /*3e10*/  @P5 BRA `(.L_x_127) ;  /* 0x00000000000c5947 */ /* 0x000fea0003800000 */
[----:B--2---:R-:W1:Y:S02]  /*3e20*/  LDG.E.U8 R155, desc[UR36][R8.64+0x60] ;  /* 0x00006024089b7981 */ /* 0x004e64000c1e1100 */
[----:B-1----:R-:W-:-:S05]  /*3e30*/  PRMT R3, R155, 0x8880, RZ ;  /* 0x000088809b037816 */ /* 0x002fca00000000ff */
[----:B------:R-:W-:-:S07]  /*3e40*/  IMAD R12, R3, R154, RZ ;  /* 0x0000009a030c7224 */ /* 0x000fce00078e02ff */
.L_x_127:
[----:B------:R-:W-:Y:S05]  /*3e50*/  BSYNC B1 ;  /* 0x0000000000017941 */ /* 0x000fea0003800000 */
.L_x_126:
[----:B-1----:R-:W-:Y:S01]  /*3e60*/  @!P5 IMAD R3, R72, R153, R12 ;  /* 0x000000994803d224 */ /* 0x002fe200078e020c */
[----:B------:R-:W-:Y:S04]  /*3e70*/  BSSY B1, `(.L_x_128) ;  /* 0x0000006000017945 */ /* 0x000fe80003800000 */
[----:B------:R1:W-:Y:S01]  /*3e80*/  @!P5 STG.E.U8 desc[UR36][R4.64+0x60], R3 ;  /* 0x000060030400d986 */ /* 0x0003e2000c101124 */
[----:B------:R-:W-:Y:S05]  /*3e90*/  @P2 BRA `(.L_x_129) ;  /* 0x00000000000c2947 */ /* 0x000fea0003800000 */
[----:B--2---:R-:W1:Y:S02]  /*3ea0*/  LDG.E.U8 R155, desc[UR36][R8.64+0x61] ;  /* 0x00006124089b7981 */ /* 0x004e64000c1e1100 */
[----:B-1----:R-:W-:-:S05]  /*3eb0*/  PRMT R3, R155, 0x8880, RZ ;  /* 0x000088809b037816 */ /* 0x002fca00000000ff */
[----:B------:R-:W-:-:S07]  /*3ec0*/  IMAD R12, R3, R154, RZ ;  /* 0x0000009a030c7224 */ /* 0x000fce00078e02ff */
.L_x_129:
[----:B------:R-:W-:Y:S05]  /*3ed0*/  BSYNC B1 ;  /* 0x0000000000017941 */ /* 0x000fea0003800000 */
.L_x_128:
        /* <DEDUP_REMOVED lines=11> */
.L_x_131:
[----:B------:R-:W-:Y:S05]  /*3f90*/  BSYNC B1 ;  /* 0x0000000000017941 */ /* 0x000fea0003800000 */
.L_x_130:
[----:B-1----:R-:W-:Y:S01]  /*3fa0*/  @!P4 IMAD R3, R74, R153, R12 ;  /* 0x000000994a03c224 */ /* 0x002fe200078e020c */
[----:B------:R-:W-:Y:S04]  /*3fb0*/  BSSY B1, `(.L_x_132) ;  /* 0x0000006000017945 */ /* 0x000fe80003800000 */
[----:B------:R1:W-:Y:S01]  /*3fc0*/  @!P4 STG.E.U8 desc[UR36][R6.64+0x60], R3 ;  /* 0x000060030600c986 */ /* 0x0003e2000c101124 */
[----:B------:R-:W-:Y:S05]  /*3fd0*/  @P3 BRA `(.L_x_133) ;  /* 0x00000000000c3947 */ /* 0x000fea0003800000 */
[----:B--2---:R-:W1:Y:S02]  /*3fe0*/  LDG.E.U8 R155, desc[UR36][R10.64+0x61] ;  /* 0x000061240a9b7981 */ /* 0x004e64000c1e1100 */
[----:B-1----:R-:W-:-:S05]  /*3ff0*/  PRMT R3, R155, 0x8880, RZ ;  /* 0x000088809b037816 */ /* 0x002fca00000000ff */
[----:B------:R-:W-:-:S07]  /*4000*/  IMAD R12, R3, R154, RZ ;  /* 0x0000009a030c7224 */ /* 0x000fce00078e02ff */
.L_x_133:
[----:B------:R-:W-:Y:S05]  /*4010*/  BSYNC B1 ;  /* 0x0000000000017941 */ /* 0x000fea0003800000 */
.L_x_132:
[----:B------:R-:W-:Y:S01]  /*4020*/  @!P3 IMAD R75, R75, R153, R12 ;  /* 0x000000994b4bb224 */ /* 0x000fe200078e020c */
[----:B------:R-:W-:Y:S04]  /*4030*/  BSSY B1, `(.L_x_134) ;  /* 0x0000006000017945 */ /* 0x000fe80003800000 */
[----:B------:R0:W-:Y:S01]  /*4040*/  @!P3 STG.E.U8 desc[UR36][R6.64+0x61], R75 ;  /* 0x0000614b0600b986 */ /* 0x0001e2000c101124 */
[----:B------:R-:W-:Y:S05]  /*4050*/  @P5 BRA `(.L_x_135) ;  /* 0x00000000000c5947 */ /* 0x000fea0003800000 */
[----:B--2---:R-:W1:Y:S02]  /*4060*/  LDG.E.U8 R155, desc[UR36][R8.64+0x68] ;  /* 0x00006824089b7981 */ /* 0x004e64000c1e1100 */
[----:B-1----:R-:W-:-:S05]  /*4070*/  PRMT R3, R155, 0x8880, RZ ;  /* 0x000088809b037816 */ /* 0x002fca00000000ff */
[----:B------:R-:W-:-:S07]  /*4080*/  IMAD R12, R3, R154, RZ ;  /* 0x0000009a030c7224 */ /* 0x000fce00078e02ff */
.L_x_135:
[----:B------:R-:W-:Y:S05]  /*4090*/  BSYNC B1 ;  /* 0x0000000000017941 */ /* 0x000fea0003800000 */
.L_x_134:
[----:B-1----:R-:W-:Y:S01]  /*40a0*/  @!P5 IMAD R3, R76, R153, R12 ;  /* 0x000000994c03d224 */ /* 0x002fe200078e020c */
[----:B------:R-:W-:Y:S04]  /*40b0*/  BSSY B1, `(.L_x_136) ;  /* 0x0000006000017945 */ /* 0x000fe80003800000 */
[----:B------:R1:W-:Y:S01]  /*40c0*/  @!P5 STG.E.U8 desc[UR36][R4.64+0x68], R3 ;  /* 0x000068030400d986 */ /* 0x0003e2000c101124 */
[----:B------:R-:W-:Y:S05]  /*40d0*/  @P2 BRA `(.L_x_137) ;  /* 0x00000000000c2947 */ /* 0x000fea0003800000 */
[----:B--2---:R-:W1:Y:S02]  /*40e0*/  LDG.E.U8 R155, desc[UR36][R8.64+0x69] ;  /* 0x00006924089b7981 */ /* 0x004e64000c1e1100 */
[----:B-1----:R-:W-:-:S05]  /*40f0*/  PRMT R3, R155, 0x8880, RZ ;  /* 0x000088809b037816 */ /* 0x002fca00000000ff */
[----:B------:R-:W-:-:S07]  /*4100*/  IMAD R12, R3, R154, RZ ;  /* 0x0000009a030c7224 */ /* 0x000fce00078e02ff */
.L_x_137:
[----:B------:R-:W-:Y:S05]  /*4110*/  BSYNC B1 ;  /* 0x0000000000017941 */ /* 0x000fea0003800000 */
.L_x_136:
        /* <DEDUP_REMOVED lines=11> */
.L_x_139:
[----:B------:R-:W-:Y:S05]  /*41d0*/  BSYNC B1 ;  /* 0x0000000000017941 */ /* 0x000fea0003800000 */
.L_x_138:
[----:B-1----:R-:W-:Y:S01]  /*41e0*/  @!P4 IMAD R3, R78, R153, R12 ;  /* 0x000000994e03c224 */ /* 0x002fe200078e020c */
[----:B------:R-:W-:Y:S04]  /*41f0*/  BSSY B1, `(.L_x_140) ;  /* 0x0000006000017945 */ /* 0x000fe80003800000 */
[----:B------:R1:W-:Y:S01]  /*4200*/  @!P4 STG.E.U8 desc[UR36][R6.64+0x68], R3 ;  /* 0x000068030600c986 */ /* 0x0003e2000c101124 */
[----:B------:R-:W-:Y:S05]  /*4210*/  @P3 BRA `(.L_x_141) ;  /* 0x00000000000c3947 */ /* 0x000fea0003800000 */
[----:B--2---:R-:W1:Y:S02]  /*4220*/  LDG.E.U8 R155, desc[UR36][R10.64+0x69] ;  /* 0x000069240a9b7981 */ /* 0x004e64000c1e1100 */
[----:B-1----:R-:W-:-:S05]  /*4230*/  PRMT R3, R155, 0x8880, RZ ;  /* 0x000088809b037816 */ /* 0x002fca00000000ff */
[----:B------:R-:W-:-:S07]  /*4240*/  IMAD R12, R3, R154, RZ ;  /* 0x0000009a030c7224 */ /* 0x000fce00078e02ff */
.L_x_141:
[----:B------:R-:W-:Y:S05]  /*4250*/  BSYNC B1 ;  /* 0x0000000000017941 */ /* 0x000fea0003800000 */
.L_x_140:
[----:B------:R-:W-:Y:S01]  /*4260*/  @!P3 IMAD R79, R79, R153, R12 ;  /* 0x000000994f4fb224 */ /* 0x000fe200078e020c */
[----:B------:R-:W-:Y:S04]  /*4270*/  BSSY B1, `(.L_x_142) ;  /* 0x0000006000017945 */ /* 0x000fe80003800000 */
[----:B------:R0:W-:Y:S01]  /*4280*/  @!P3 STG.E.U8 desc[UR36][R6.64+0x69], R79 ;  /* 0x0000694f0600b986 */ /* 0x0001e2000c101124 */
[----:B------:R-:W-:Y:S05]  /*4290*/  @P5 BRA `(.L_x_143) ;  /* 0x00000000000c5947 */ /* 0x000fea0003800000 */
[----:B--2---:R-:W1:Y:S02]  /*42a0*/  LDG.E.U8 R155, desc[UR36][R8.64+0x70] ;  /* 0x00007024089b7981 */ /* 0x004e64000c1e1100 */
[----:B-1----:R-:W-:-:S05]  /*42b0*/  PRMT R3, R155, 0x8880, RZ ;  /* 0x000088809b037816 */ /* 0x002fca00000000ff */
[----:B------:R-:W-:-:S07]  /*42c0*/  IMAD R12, R3, R154, RZ ;  /* 0x0000009a030c7224 */ /* 0x000fce00078e02ff */
.L_x_143:
[----:B------:R-:W-:Y:S05]  /*42d0*/  BSYNC B1 ;  /* 0x0000000000017941 */ /* 0x000fea0003800000 */
.L_x_142:
[----:B-1----:R-:W-:Y:S01]  /*42e0*/  @!P5 IMAD R3, R80, R153, R12 ;  /* 0x000000995003d224 */ /* 0x002fe200078e020c */
[----:B------:R-:W-:Y:S04]  /*42f0*/  BSSY B1, `(.L_x_144) ;  /* 0x0000006000017945 */ /* 0x000fe80003800000 */
[----:B------:R1:W-:Y:S01]  /*4300*/  @!P5 STG.E.U8 desc[UR36][R4.64+0x70], R3 ;  /* 0x000070030400d986 */ /* 0x0003e2000c101124 */
[----:B------:R-:W-:Y:S05]  /*4310*/  @P2 BRA `(.L_x_145) ;  /* 0x00000000000c2947 */ /* 0x000fea0003800000 */
[----:B--2---:R-:W1:Y:S02]  /*4320*/  LDG.E.U8 R155, desc[UR36][R8.64+0x71] ;  /* 0x00007124089b7981 */ /* 0x004e64000c1e1100 */
[----:B-1----:R-:W-:-:S05]  /*4330*/  PRMT R3, R155, 0x8880, RZ ;  /* 0x000088809b037816 */ /* 0x002fca00000000ff */
[----:B------:R-:W-:-:S07]  /*4340*/  IMAD R12, R3, R154, RZ ;  /* 0x0000009a030c7224 */ /* 0x000fce00078e02ff */
.L_x_145:
[----:B------:R-:W-:Y:S05]  /*4350*/  BSYNC B1 ;  /* 0x0000000000017941 */ /* 0x000fea0003800000 */
.L_x_144:
        /* <DEDUP_REMOVED lines=11> */
.L_x_147:
[----:B------:R-:W-:Y:S05]  /*4410*/  BSYNC B1 ;  /* 0x0000000000017941 */ /* 0x000fea0003800000 */
.L_x_146:
[----:B-1----:R-:W-:Y:S01]  /*4420*/  @!P4 IMAD R3, R82, R153, R12 ;  /* 0x000000995203c224 */ /* 0x002fe200078e020c */
[----:B------:R-:W-:Y:S04]  /*4430*/  BSSY B1, `(.L_x_148) ;  /* 0x0000006000017945 */ /* 0x000fe80003800000 */
[----:B------:R1:W-:Y:S01]  /*4440*/  @!P4 STG.E.U8 desc[UR36][R6.64+0x70], R3 ;  /* 0x000070030600c986 */ /* 0x0003e2000c101124 */
[----:B------:R-:W-:Y:S05]  /*4450*/  @P3 BRA `(.L_x_149) ;  /* 0x00000000000c3947 */ /* 0x000fea0003800000 */
[----:B--2---:R-:W1:Y:S02]  /*4460*/  LDG.E.U8 R155, desc[UR36][R10.64+0x71] ;  /* 0x000071240a9b7981 */ /* 0x004e64000c1e1100 */
[----:B-1----:R-:W-:-:S05]  /*4470*/  PRMT R3, R155, 0x8880, RZ ;  /* 0x000088809b037816 */ /* 0x002fca00000000ff */
[----:B------:R-:W-:-:S07]  /*4480*/  IMAD R12, R3, R154, RZ ;  /* 0x0000009a030c7224 */ /* 0x000fce00078e02ff */
.L_x_149:
[----:B------:R-:W-:Y:S05]  /*4490*/  BSYNC B1 ;  /* 0x0000000000017941 */ /* 0x000fea0003800000 */
.L_x_148:
[----:B------:R-:W-:Y:S01]  /*44a0*/  @!P3 IMAD R83, R83, R153, R12 ;  /* 0x000000995353b224 */ /* 0x000fe200078e020c */
[----:B------:R-:W-:Y:S04]  /*44b0*/  BSSY B1, `(.L_x_150) ;  /* 0x0000006000017945 */ /* 0x000fe80003800000 */
[----:B------:R0:W-:Y:S01]  /*44c0*/  @!P3 STG.E.U8 desc[UR36][R6.64+0x71], R83 ;  /* 0x000071530600b986 */ /* 0x0001e2000c101124 */
[----:B------:R-:W-:Y:S05]  /*44d0*/  @P5 BRA `(.L_x_151) ;  /* 0x00000000000c5947 */ /* 0x000fea0003800000 */
[----:B--2---:R-:W1:Y:S02]  /*44e0*/  LDG.E.U8 R155, desc[UR36][R8.64+0x78] ;  /* 0x00007824089b7981 */ /* 0x004e64000c1e1100 */
[----:B-1----:R-:W-:-:S05]  /*44f0*/  PRMT R3, R155, 0x8880, RZ ;  /* 0x000088809b037816 */ /* 0x002fca00000000ff */
[----:B------:R-:W-:-:S07]  /*4500*/  IMAD R12, R3, R154, RZ ;  /* 0x0000009a030c7224 */ /* 0x000fce00078e02ff */
.L_x_151:
[----:B------:R-:W-:Y:S05]  /*4510*/  BSYNC B1 ;  /* 0x0000000000017941 */ /* 0x000fea0003800000 */
.L_x_150:
[----:B-1----:R-:W-:Y:S01]  /*4520*/  @!P5 IMAD R3, R84, R153, R12 ;  /* 0x000000995403d224 */ /* 0x002fe200078e020c */
[----:B------:R-:W-:Y:S04]  /*4530*/  BSSY B1, `(.L_x_152) ;  /* 0x0000006000017945 */ /* 0x000fe80003800000 */
[----:B------:R1:W-:Y:S01]  /*4540*/  @!P5 STG.E.U8 desc[UR36][R4.64+0x78], R3 ;  /* 0x000078030400d986 */ /* 0x0003e2000c101124 */
[----:B------:R-:W-:Y:S05]  /*4550*/  @P2 BRA `(.L_x_153) ;  /* 0x00000000000c2947 */ /* 0x000fea0003800000 */
[----:B--2---:R-:W1:Y:S02]  /*4560*/  LDG.E.U8 R155, desc[UR36][R8.64+0x79] ;  /* 0x00007924089b7981 */ /* 0x004e64000c1e1100 */
[----:B-1----:R-:W-:-:S05]  /*4570*/  PRMT R3, R155, 0x8880, RZ ;  /* 0x000088809b037816 */ /* 0x002fca00000000ff */
[----:B------:R-:W-:-:S07]  /*4580*/  IMAD R12, R3, R154, RZ ;  /* 0x0000009a030c7224 */ /* 0x000fce00078e02ff */
.L_x_153:
[----:B------:R-:W-:Y:S05]  /*4590*/  BSYNC B1 ;  /* 0x0000000000017941 */ /* 0x000fea0003800000 */
.L_x_152:
        /* <DEDUP_REMOVED lines=11> */
.L_x_155:
[----:B------:R-:W-:Y:S05]  /*4650*/  BSYNC B1 ;  /* 0x0000000000017941 */ /* 0x000fea0003800000 */
.L_x_154:
[----:B-1----:R-:W-:Y:S01]  /*4660*/  @!P4 IMAD R3, R86, R153, R12 ;  /* 0x000000995603c224 */ /* 0x002fe200078e020c */
[----:B------:R-:W-:Y:S04]  /*4670*/  BSSY B1, `(.L_x_156) ;  /* 0x0000006000017945 */ /* 0x000fe80003800000 */
[----:B------:R1:W-:Y:S01]  /*4680*/  @!P4 STG.E.U8 desc[UR36][R6.64+0x78], R3 ;  /* 0x000078030600c986 */ /* 0x0003e2000c101124 */
[----:B------:R-:W-:Y:S05]  /*4690*/  @P3 BRA `(.L_x_157) ;  /* 0x00000000000c3947 */ /* 0x000fea0003800000 */
[----:B--2---:R-:W1:Y:S02]  /*46a0*/  LDG.E.U8 R155, desc[UR36][R10.64+0x79] ;  /* 0x000079240a9b7981 */ /* 0x004e64000c1e1100 */
[----:B-1----:R-:W-:-:S05]  /*46b0*/  PRMT R3, R155, 0x8880, RZ ;  /* 0x000088809b037816 */ /* 0x002fca00000000ff */
[----:B------:R-:W-:-:S07]  /*46c0*/  IMAD R12, R3, R154, RZ ;  /* 0x0000009a030c7224 */ /* 0x000fce00078e02ff */
.L_x_157:
[----:B------:R-:W-:Y:S05]  /*46d0*/  BSYNC B1 ;  /* 0x0000000000017941 */ /* 0x000fea0003800000 */
.L_x_156:
[----:B------:R-:W-:Y:S01]  /*46e0*/  @!P3 IMAD R87, R87, R153, R12 ;  /* 0x000000995757b224 */ /* 0x000fe200078e020c */
[----:B------:R-:W-:Y:S04]  /*46f0*/  BSSY B1, `(.L_x_158) ;  /* 0x0000006000017945 */ /* 0x000fe80003800000 */
[----:B------:R0:W-:Y:S01]  /*4700*/  @!P3 STG.E.U8 desc[UR36][R6.64+0x79], R87 ;  /* 0x000079570600b986 */ /* 0x0001e2000c101124 */
[----:B------:R-:W-:Y:S05]  /*4710*/  @P5 BRA `(.L_x_159) ;  /* 0x00000000000c5947 */ /* 0x000fea0003800000 */
[----:B--2---:R-:W1:Y:S02]  /*4720*/  LDG.E.U8 R155, desc[UR36][R8.64+0x80] ;  /* 0x00008024089b7981 */ /* 0x004e64000c1e1100 */
[----:B-1----:R-:W-:-:S05]  /*4730*/  PRMT R3, R155, 0x8880, RZ ;  /* 0x000088809b037816 */ /* 0x002fca00000000ff */
[----:B------:R-:W-:-:S07]  /*4740*/  IMAD R12, R3, R154, RZ ;  /* 0x0000009a030c7224 */ /* 0x000fce00078e02ff */
.L_x_159:
[----:B------:R-:W-:Y:S05]  /*4750*/  BSYNC B1 ;  /* 0x0000000000017941 */ /* 0x000fea0003800000 */
.L_x_158:
[----:B-1----:R-:W-:Y:S01]  /*4760*/  @!P5 IMAD R3, R88, R153, R12 ;  /* 0x000000995803d224 */ /* 0x002fe200078e020c */
[----:B------:R-:W-:Y:S04]  /*4770*/  BSSY B1, `(.L_x_160) ;  /* 0x0000006000017945 */ /* 0x000fe80003800000 */
[----:B------:R1:W-:Y:S01]  /*4780*/  @!P5 STG.E.U8 desc[UR36][R4.64+0x80], R3 ;  /* 0x000080030400d986 */ /* 0x0003e2000c101124 */
[----:B------:R-:W-:Y:S05]  /*4790*/  @P2 BRA `(.L_x_161) ;  /* 0x00000000000c2947 */ /* 0x000fea0003800000 */
[----:B--2---:R-:W1:Y:S02]  /*47a0*/  LDG.E.U8 R155, desc[UR36][R8.64+0x81] ;  /* 0x00008124089b7981 */ /* 0x004e64000c1e1100 */
[----:B-1----:R-:W-:-:S05]  /*47b0*/  PRMT R3, R155, 0x8880, RZ ;  /* 0x000088809b037816 */ /* 0x002fca00000000ff */
[----:B------:R-:W-:-:S07]  /*47c0*/  IMAD R12, R3, R154, RZ ;  /* 0x0000009a030c7224 */ /* 0x000fce00078e02ff */
.L_x_161:
[----:B------:R-:W-:Y:S05]  /*47d0*/  BSYNC B1 ;  /* 0x0000000000017941 */ /* 0x000fea0003800000 */
.L_x_160:
        /* <DEDUP_REMOVED lines=11> */
.L_x_163:
[----:B------:R-:W-:Y:S05]  /*4890*/  BSYNC B1 ;  /* 0x0000000000017941 */ /* 0x000fea0003800000 */
.L_x_162:
[----:B-1----:R-:W-:Y:S01]  /*48a0*/  @!P4 IMAD R3, R90, R153, R12 ;  /* 0x000000995a03c224 */ /* 0x002fe200078e020c */
[----:B------:R-:W-:Y:S04]  /*48b0*/  BSSY B1, `(.L_x_164) ;  /* 0x0000006000017945 */ /* 0x000fe80003800000 */
[----:B------:R1:W-:Y:S01]  /*48c0*/  @!P4 STG.E.U8 desc[UR36][R6.64+0x80], R3 ;  /* 0x000080030600c986 */ /* 0x0003e2000c101124 */
[----:B------:R-:W-:Y:S05]  /*48d0*/  @P3 BRA `(.L_x_165) ;  /* 0x00000000000c3947 */ /* 0x000fea0003800000 */
[----:B--2---:R-:W1:Y:S02]  /*48e0*/  LDG.E.U8 R155, desc[UR36][R10.64+0x81] ;  /* 0x000081240a9b7981 */ /* 0x004e64000c1e1100 */
[----:B-1----:R-:W-:-:S05]  /*48f0*/  PRMT R3, R155, 0x8880, RZ ;  /* 0x000088809b037816 */ /* 0x002fca00000000ff */
[----:B------:R-:W-:-:S07]  /*4900*/  IMAD R12, R3, R154, RZ ;  /* 0x0000009a030c7224 */ /* 0x000fce00078e02ff */
.L_x_165:
[----:B------:R-:W-:Y:S05]  /*4910*/  BSYNC B1 ;  /* 0x0000000000017941 */ /* 0x000fea0003800000 */
.L_x_164:
[----:B------:R-:W-:Y:S01]  /*4920*/  @!P3 IMAD R91, R91, R153, R12 ;  /* 0x000000995b5bb224 */ /* 0x000fe200078e020c */
[----:B------:R-:W-:Y:S04]  /*4930*/  BSSY B1, `(.L_x_166) ;  /* 0x0000006000017945 */ /* 0x000fe80003800000 */
[----:B------:R0:W-:Y:S01]  /*4940*/  @!P3 STG.E.U8 desc[UR36][R6.64+0x81], R91 ;  /* 0x0000815b0600b986 */ /* 0x0001e2000c101124 */
[----:B------:R-:W-:Y:S05]  /*4950*/  @P5 BRA `(.L_x_167) ;  /* 0x00000000000c5947 */ /* 0x000fea0003800000 */
[----:B--2---:R-:W1:Y:S02]  /*4960*/  LDG.E.U8 R155, desc[UR36][R8.64+0x88] ;  /* 0x00008824089b7981 */ /* 0x004e64000c1e1100 */
[----:B-1----:R-:W-:-:S05]  /*4970*/  PRMT R3, R155, 0x8880, RZ ;  /* 0x000088809b037816 */ /* 0x002fca00000000ff */
[----:B------:R-:W-:-:S07]  /*4980*/  IMAD R12, R3, R154, RZ ;  /* 0x0000009a030c7224 */ /* 0x000fce00078e02ff */
.L_x_167:
[----:B------:R-:W-:Y:S05]  /*4990*/  BSYNC B1 ;  /* 0x0000000000017941 */ /* 0x000fea0003800000 */
.L_x_166:
[----:B-1----:R-:W-:Y:S01]  /*49a0*/  @!P5 IMAD R3, R92, R153, R12 ;  /* 0x000000995c03d224 */ /* 0x002fe200078e020c */
[----:B------:R-:W-:Y:S04]  /*49b0*/  BSSY B1, `(.L_x_168) ;  /* 0x0000006000017945 */ /* 0x000fe80003800000 */
[----:B------:R1:W-:Y:S01]  /*49c0*/  @!P5 STG.E.U8 desc[UR36][R4.64+0x88], R3 ;  /* 0x000088030400d986 */ /* 0x0003e2000c101124 */
[----:B------:R-:W-:Y:S05]  /*49d0*/  @P2 BRA `(.L_x_169) ;  /* 0x00000000000c2947 */ /* 0x000fea0003800000 */
[----:B--2---:R-:W1:Y:S02]  /*49e0*/  LDG.E.U8 R155, desc[UR36][R8.64+0x89] ;  /* 0x00008924089b7981 */ /* 0x004e64000c1e1100 */
[----:B-1----:R-:W-:-:S05]  /*49f0*/  PRMT R3, R155, 0x8880, RZ ;  /* 0x000088809b037816 */ /* 0x002fca00000000ff */
[----:B------:R-:W-:-:S07]  /*4a00*/  IMAD R12, R3, R154, RZ ;  /* 0x0000009a030c7224 */ /* 0x000fce00078e02ff */
.L_x_169:
[----:B------:R-:W-:Y:S05]  /*4a10*/  BSYNC B1 ;  /* 0x0000000000017941 */ /* 0x000fea0003800000 */
.L_x_168:
        /* <DEDUP_REMOVED lines=11> */
.L_x_171:
[----:B------:R-:W-:Y:S05]  /*4ad0*/  BSYNC B1 ;  /* 0x0000000000017941 */ /* 0x000fea0003800000 */
.L_x_170:
[----:B-1----:R-:W-:Y:S01]  /*4ae0*/  @!P4 IMAD R3, R94, R153, R12 ;  /* 0x000000995e03c224 */ /* 0x002fe200078e020c */
[----:B------:R-:W-:Y:S04]  /*4af0*/  BSSY B1, `(.L_x_172) ;  /* 0x0000006000017945 */ /* 0x000fe80003800000 */
[----:B------:R1:W-:Y:S01]  /*4b00*/  @!P4 STG.E.U8 desc[UR36][R6.64+0x88], R3 ;  /* 0x000088030600c986 */ /* 0x0003e2000c101124 */
[----:B------:R-:W-:Y:S05]  /*4b10*/  @P3 BRA `(.L_x_173) ;  /* 0x00000000000c3947 */ /* 0x000fea0003800000 */
[----:B--2---:R-:W1:Y:S02]  /*4b20*/  LDG.E.U8 R155, desc[UR36][R10.64+0x89] ;  /* 0x000089240a9b7981 */ /* 0x004e64000c1e1100 */
[----:B-1----:R-:W-:-:S05]  /*4b30*/  PRMT R3, R155, 0x8880, RZ ;  /* 0x000088809b037816 */ /* 0x002fca00000000ff */
[----:B------:R-:W-:-:S07]  /*4b40*/  IMAD R12, R3, R154, RZ ;  /* 0x0000009a030c7224 */ /* 0x000fce00078e02ff */
.L_x_173:
[----:B------:R-:W-:Y:S05]  /*4b50*/  BSYNC B1 ;  /* 0x0000000000017941 */ /* 0x000fea0003800000 */
.L_x_172:
[----:B------:R-:W-:Y:S01]  /*4b60*/  @!P3 IMAD R95, R95, R153, R12 ;  /* 0x000000995f5fb224 */ /* 0x000fe200078e020c */
[----:B------:R-:W-:Y:S04]  /*4b70*/  BSSY B1, `(.L_x_174) ;  /* 0x0000006000017945 */ /* 0x000fe80003800000 */
[----:B------:R0:W-:Y:S01]  /*4b80*/  @!P3 STG.E.U8 desc[UR36][R6.64+0x89], R95 ;  /* 0x0000895f0600b986 */ /* 0x0001e2000c101124 */
[----:B------:R-:W-:Y:S05]  /*4b90*/  @P5 BRA `(.L_x_175) ;  /* 0x00000000000c5947 */ /* 0x000fea0003800000 */
[----:B--2---:R-:W1:Y:S02]  /*4ba0*/  LDG.E.U8 R155, desc[UR36][R8.64+0x90] ;  /* 0x00009024089b7981 */ /* 0x004e64000c1e1100 */
[----:B-1----:R-:W-:-:S05]  /*4bb0*/  PRMT R3, R155, 0x8880, RZ ;  /* 0x000088809b037816 */ /* 0x002fca00000000ff */
[----:B------:R-:W-:-:S07]  /*4bc0*/  IMAD R12, R3, R154, RZ ;  /* 0x0000009a030c7224 */ /* 0x000fce00078e02ff */
.L_x_175:
[----:B------:R-:W-:Y:S05]  /*4bd0*/  BSYNC B1 ;  /* 0x0000000000017941 */ /* 0x000fea0003800000 */
.L_x_174:
[----:B-1----:R-:W-:Y:S01]  /*4be0*/  @!P5 IMAD R3, R96, R153, R12 ;  /* 0x000000996003d224 */ /* 0x002fe200078e020c */
[----:B------:R-:W-:Y:S04]  /*4bf0*/  BSSY B1, `(.L_x_176) ;  /* 0x0000006000017945 */ /* 0x000fe80003800000 */
[----:B------:R1:W-:Y:S01]  /*4c00*/  @!P5 STG.E.U8 desc[UR36][R4.64+0x90], R3 ;  /* 0x000090030400d986 */ /* 0x0003e2000c101124 */
[----:B------:R-:W-:Y:S05]  /*4c10*/  @P2 BRA `(.L_x_177) ;  /* 0x00000000000c2947 */ /* 0x000fea0003800000 */
[----:B--2---:R-:W1:Y:S02]  /*4c20*/  LDG.E.U8 R155, desc[UR36][R8.64+0x91] ;  /* 0x00009124089b7981 */ /* 0x004e64000c1e1100 */
[----:B-1----:R-:W-:-:S05]  /*4c30*/  PRMT R3, R155, 0x8880, RZ ;  /* 0x000088809b037816 */ /* 0x002fca00000000ff */
[----:B------:R-:W-:-:S07]  /*4c40*/  IMAD R12, R3, R154, RZ ;  /* 0x0000009a030c7224 */ /* 0x000fce00078e02ff */
.L_x_177:
[----:B------:R-:W-:Y:S05]  /*4c50*/  BSYNC B1 ;  /* 0x0000000000017941 */ /* 0x000fea0003800000 */
.L_x_176:
        /* <DEDUP_REMOVED lines=11> */
.L_x_179:
[----:B------:R-:W-:Y:S05]  /*4d10*/  BSYNC B1 ;  /* 0x0000000000017941 */ /* 0x000fea0003800000 */
.L_x_178:
[----:B-1----:R-:W-:Y:S01]  /*4d20*/  @!P4 IMAD R3, R98, R153, R12 ;  /* 0x000000996203c224 */ /* 0x002fe200078e020c */
[----:B------:R-:W-:Y:S04]  /*4d30*/  BSSY B1, `(.L_x_180) ;  /* 0x0000006000017945 */ /* 0x000fe80003800000 */
[----:B------:R1:W-:Y:S01]  /*4d40*/  @!P4 STG.E.U8 desc[UR36][R6.64+0x90], R3 ;  /* 0x000090030600c986 */ /* 0x0003e2000c101124 */
[----:B------:R-:W-:Y:S05]  /*4d50*/  @P3 BRA `(.L_x_181) ;  /* 0x00000000000c3947 */ /* 0x000fea0003800000 */
[----:B--2---:R-:W1:Y:S02]  /*4d60*/  LDG.E.U8 R155, desc[UR36][R10.64+0x91] ;  /* 0x000091240a9b7981 */ /* 0x004e64000c1e1100 */
[----:B-1----:R-:W-:-:S05]  /*4d70*/  PRMT R3, R155, 0x8880, RZ ;  /* 0x000088809b037816 */ /* 0x002fca00000000ff */
[----:B------:R-:W-:-:S07]  /*4d80*/  IMAD R12, R3, R154, RZ ;  /* 0x0000009a030c7224 */ /* 0x000fce00078e02ff */
.L_x_181:
[----:B------:R-:W-:Y:S05]  /*4d90*/  BSYNC B1 ;  /* 0x0000000000017941 */ /* 0x000fea0003800000 */
.L_x_180:
[----:B------:R-:W-:Y:S01]  /*4da0*/  @!P3 IMAD R99, R99, R153, R12 ;  /* 0x000000996363b224 */ /* 0x000fe200078e020c */
[----:B------:R-:W-:Y:S04]  /*4db0*/  BSSY B1, `(.L_x_182) ;  /* 0x0000006000017945 */ /* 0x000fe80003800000 */
[----:B------:R0:W-:Y:S01]  /*4dc0*/  @!P3 STG.E.U8 desc[UR36][R6.64+0x91], R99 ;  /* 0x000091630600b986 */ /* 0x0001e2000c101124 */
[----:B------:R-:W-:Y:S05]  /*4dd0*/  @P5 BRA `(.L_x_183) ;  /* 0x00000000000c5947 */ /* 0x000fea0003800000 */
[----:B--2---:R-:W1:Y:S02]  /*4de0*/  LDG.E.U8 R155, desc[UR36][R8.64+0x98] ;  /* 0x00009824089b7981 */ /* 0x004e64000c1e1100 */
[----:B-1----:R-:W-:-:S05]  /*4df0*/  PRMT R3, R155, 0x8880, RZ ;  /* 0x000088809b037816 */ /* 0x002fca00000000ff */
[----:B------:R-:W-:-:S07]  /*4e00*/  IMAD R12, R3, R154, RZ ;  /* 0x0000009a030c7224 */ /* 0x000fce00078e02ff */
.L_x_183:
[----:B------:R-:W-:Y:S05]  /*4e10*/  BSYNC B1 ;  /* 0x0000000000017941 */ /* 0x000fea0003800000 */
.L_x_182:
[----:B-1----:R-:W-:Y:S01]  /*4e20*/  @!P5 IMAD R3, R100, R153, R12 ;  /* 0x000000996403d224 */ /* 0x002fe200078e020c */
[----:B------:R-:W-:Y:S04]  /*4e30*/  BSSY B1, `(.L_x_184) ;  /* 0x0000006000017945 */ /* 0x000fe80003800000 */
[----:B------:R1:W-:Y:S01]  /*4e40*/  @!P5 STG.E.U8 desc[UR36][R4.64+0x98], R3 ;  /* 0x000098030400d986 */ /* 0x0003e2000c101124 */
[----:B------:R-:W-:Y:S05]  /*4e50*/  @P2 BRA `(.L_x_185) ;  /* 0x00000000000c2947 */ /* 0x000fea0003800000 */
[----:B--2---:R-:W1:Y:S02]  /*4e60*/  LDG.E.U8 R155, desc[UR36][R8.64+0x99] ;  /* 0x00009924089b7981 */ /* 0x004e64000c1e1100 */
[----:B-1----:R-:W-:-:S05]  /*4e70*/  PRMT R3, R155, 0x8880, RZ ;  /* 0x000088809b037816 */ /* 0x002fca00000000ff */
[----:B------:R-:W-:-:S07]  /*4e80*/  IMAD R12, R3, R154, RZ ;  /* 0x0000009a030c7224 */ /* 0x000fce00078e02ff */
.L_x_185:
[----:B------:R-:W-:Y:S05]  /*4e90*/  BSYNC B1 ;  /* 0x0000000000017941 */ /* 0x000fea0003800000 */
.L_x_184:
        /* <DEDUP_REMOVED lines=11> */
.L_x_187:
[----:B------:R-:W-:Y:S05]  /*4f50*/  BSYNC B1 ;  /* 0x0000000000017941 */ /* 0x000fea0003800000 */
.L_x_186:
[----:B-1----:R-:W-:Y:S01]  /*4f60*/  @!P4 IMAD R3, R102, R153, R12 ;  /* 0x000000996603c224 */ /* 0x002fe200078e020c */
[----:B------:R-:W-:Y:S04]  /*4f70*/  BSSY B1, `(.L_x_188) ;  /* 0x0000006000017945 */ /* 0x000fe80003800000 */
[----:B------:R1:W-:Y:S01]  /*4f80*/  @!P4 STG.E.U8 desc[UR36][R6.64+0x98], R3 ;  /* 0x000098030600c986 */ /* 0x0003e2000c101124 */
[----:B------:R-:W-:Y:S05]  /*4f90*/  @P3 BRA `(.L_x_189) ;  /* 0x00000000000c3947 */ /* 0x000fea0003800000 */
[----:B--2---:R-:W1:Y:S02]  /*4fa0*/  LDG.E.U8 R155, desc[UR36][R10.64+0x99] ;  /* 0x000099240a9b7981 */ /* 0x004e64000c1e1100 */
[----:B-1----:R-:W-:-:S05]  /*4fb0*/  PRMT R3, R155, 0x8880, RZ ;  /* 0x000088809b037816 */ /* 0x002fca00000000ff */
[----:B------:R-:W-:-:S07]  /*4fc0*/  IMAD R12, R3, R154, RZ ;  /* 0x0000009a030c7224 */ /* 0x000fce00078e02ff */
.L_x_189:
[----:B------:R-:W-:Y:S05]  /*4fd0*/  BSYNC B1 ;  /* 0x0000000000017941 */ /* 0x000fea0003800000 */
.L_x_188:
[----:B------:R-:W-:Y:S01]  /*4fe0*/  @!P3 IMAD R103, R103, R153, R12 ;  /* 0x000000996767b224 */ /* 0x000fe200078e020c */
[----:B------:R-:W-:Y:S04]  /*4ff0*/  BSSY B1, `(.L_x_190) ;  /* 0x0000006000017945 */ /* 0x000fe80003800000 */
[----:B------:R0:W-:Y:S01]  /*5000*/  @!P3 STG.E.U8 desc[UR36][R6.64+0x99], R103 ;  /* 0x000099670600b986 */ /* 0x0001e2000c101124 */
[----:B------:R-:W-:Y:S05]  /*5010*/  @P5 BRA `(.L_x_191) ;  /* 0x00000000000c5947 */ /* 0x000fea0003800000 */
[----:B--2---:R-:W1:Y:S02]  /*5020*/  LDG.E.U8 R155, desc[UR36][R8.64+0xa0] ;  /* 0x0000a024089b7981 */ /* 0x004e64000c1e1100 */
[----:B-1----:R-:W-:-:S05]  /*5030*/  PRMT R3, R155, 0x8880, RZ ;  /* 0x000088809b037816 */ /* 0x002fca00000000ff */
[----:B------:R-:W-:-:S07]  /*5040*/  IMAD R12, R3, R154, RZ ;  /* 0x0000009a030c7224 */ /* 0x000fce00078e02ff */
.L_x_191:
[----:B------:R-:W-:Y:S05]  /*5050*/  BSYNC B1 ;  /* 0x0000000000017941 */ /* 0x000fea0003800000 */
.L_x_190:
[----:B-1----:R-:W-:Y:S01]  /*5060*/  @!P5 IMAD R3, R104, R153, R12 ;  /* 0x000000996803d224 */ /* 0x002fe200078e020c */
[----:B------:R-:W-:Y:S04]  /*5070*/  BSSY B1, `(.L_x_192) ;  /* 0x0000006000017945 */ /* 0x000fe80003800000 */
[----:B------:R1:W-:Y:S01]  /*5080*/  @!P5 STG.E.U8 desc[UR36][R4.64+0xa0], R3 ;  /* 0x0000a0030400d986 */ /* 0x0003e2000c101124 */
[----:B------:R-:W-:Y:S05]  /*5090*/  @P2 BRA `(.L_x_193) ;  /* 0x00000000000c2947 */ /* 0x000fea0003800000 */
[----:B--2---:R-:W1:Y:S02]  /*50a0*/  LDG.E.U8 R155, desc[UR36][R8.64+0xa1] ;  /* 0x0000a124089b7981 */ /* 0x004e64000c1e1100 */
[----:B-1----:R-:W-:-:S05]  /*50b0*/  PRMT R3, R155, 0x8880, RZ ;  /* 0x000088809b037816 */ /* 0x002fca00000000ff */
[----:B------:R-:W-:-:S07]  /*50c0*/  IMAD R12, R3, R154, RZ ;  /* 0x0000009a030c7224 */ /* 0x000fce00078e02ff */
.L_x_193:
[----:B------:R-:W-:Y:S05]  /*50d0*/  BSYNC B1 ;  /* 0x0000000000017941 */ /* 0x000fea0003800000 */
.L_x_192:
        /* <DEDUP_REMOVED lines=11> */
.L_x_195:
[----:B------:R-:W-:Y:S05]  /*5190*/  BSYNC B1 ;  /* 0x0000000000017941 */ /* 0x000fea0003800000 */
.L_x_194:
[----:B-1----:R-:W-:Y:S01]  /*51a0*/  @!P4 IMAD R3, R106, R153, R12 ;  /* 0x000000996a03c224 */ /* 0x002fe200078e020c */
[----:B------:R-:W-:Y:S04]  /*51b0*/  BSSY B1, `(.L_x_196) ;  /* 0x0000006000017945 */ /* 0x000fe80003800000 */
[----:B------:R1:W-:Y:S01]  /*51c0*/  @!P4 STG.E.U8 desc[UR36][R6.64+0xa0], R3 ;  /* 0x0000a0030600c986 */ /* 0x0003e2000c101124 */
[----:B------:R-:W-:Y:S05]  /*51d0*/  @P3 BRA `(.L_x_197) ;  /* 0x00000000000c3947 */ /* 0x000fea0003800000 */
[----:B--2---:R-:W1:Y:S02]  /*51e0*/  LDG.E.U8 R155, desc[UR36][R10.64+0xa1] ;  /* 0x0000a1240a9b7981 */ /* 0x004e64000c1e1100 */
[----:B-1----:R-:W-:-:S05]  /*51f0*/  PRMT R3, R155, 0x8880, RZ ;  /* 0x000088809b037816 */ /* 0x002fca00000000ff */
[----:B------:R-:W-:-:S07]  /*5200*/  IMAD R12, R3, R154, RZ ;  /* 0x0000009a030c7224 */ /* 0x000fce00078e02ff */
.L_x_197:
[----:B------:R-:W-:Y:S05]  /*5210*/  BSYNC B1 ;  /* 0x0000000000017941 */ /* 0x000fea0003800000 */
.L_x_196:
[----:B------:R-:W-:Y:S01]  /*5220*/  @!P3 IMAD R107, R107, R153, R12 ;  /* 0x000000996b6bb224 */ /* 0x000fe200078e020c */
[----:B------:R-:W-:Y:S04]  /*5230*/  BSSY B1, `(.L_x_198) ;  /* 0x0000006000017945 */ /* 0x000fe80003800000 */
[----:B------:R0:W-:Y:S01]  /*5240*/  @!P3 STG.E.U8 desc[UR36][R6.64+0xa1], R107 ;  /* 0x0000a16b0600b986 */ /* 0x0001e2000c101124 */
[----:B------:R-:W-:Y:S05]  /*5250*/  @P5 BRA `(.L_x_199) ;  /* 0x00000000000c5947 */ /* 0x000fea0003800000 */
[----:B--2---:R-:W1:Y:S02]  /*5260*/  LDG.E.U8 R155, desc[UR36][R8.64+0xa8] ;  /* 0x0000a824089b7981 */ /* 0x004e64000c1e1100 */
[----:B-1----:R-:W-:-:S05]  /*5270*/  PRMT R3, R155, 0x8880, RZ ;  /* 0x000088809b037816 */ /* 0x002fca00000000ff */
[----:B------:R-:W-:-:S07]  /*5280*/  IMAD R12, R3, R154, RZ ;  /* 0x0000009a030c7224 */ /* 0x000fce00078e02ff */
.L_x_199:
[----:B------:R-:W-:Y:S05]  /*5290*/  BSYNC B1 ;  /* 0x0000000000017941 */ /* 0x000fea0003800000 */
.L_x_198:
[----:B-1----:R-:W-:Y:S01]  /*52a0*/  @!P5 IMAD R3, R108, R153, R12 ;  /* 0x000000996c03d224 */ /* 0x002fe200078e020c */
[----:B------:R-:W-:Y:S04]  /*52b0*/  BSSY B1, `(.L_x_200) ;  /* 0x0000006000017945 */ /* 0x000fe80003800000 */
[----:B------:R1:W-:Y:S01]  /*52c0*/  @!P5 STG.E.U8 desc[UR36][R4.64+0xa8], R3 ;  /* 0x0000a8030400d986 */ /* 0x0003e2000c101124 */
[----:B------:R-:W-:Y:S05]  /*52d0*/  @P2 BRA `(.L_x_201) ;  /* 0x00000000000c2947 */ /* 0x000fea0003800000 */
[----:B--2---:R-:W1:Y:S02]  /*52e0*/  LDG.E.U8 R155, desc[UR36][R8.64+0xa9] ;  /* 0x0000a924089b7981 */ /* 0x004e64000c1e1100 */
[----:B-1----:R-:W-:-:S05]  /*52f0*/  PRMT R3, R155, 0x8880, RZ ;  /* 0x000088809b037816 */ /* 0x002fca00000000ff */
[----:B------:R-:W-:-:S07]  /*5300*/  IMAD R12, R3, R154, RZ ;  /* 0x0000009a030c7224 */ /* 0x000fce00078e02ff */
.L_x_201:
[----:B------:R-:W-:Y:S05]  /*5310*/  BSYNC B1 ;  /* 0x0000000000017941 */ /* 0x000fea0003800000 */
.L_x_200:
        /* <DEDUP_REMOVED lines=11> */
.L_x_203:
[----:B------:R-:W-:Y:S05]  /*53d0*/  BSYNC B1 ;  /* 0x0000000000017941 */ /* 0x000fea0003800000 */
.L_x_202:
[----:B-1----:R-:W-:Y:S01]  /*53e0*/  @!P4 IMAD R3, R110, R153, R12 ;  /* 0x000000996e03c224 */ /* 0x002fe200078e020c */
[----:B------:R-:W-:Y:S04]  /*53f0*/  BSSY B1, `(.L_x_204) ;  /* 0x0000006000017945 */ /* 0x000fe80003800000 */
[----:B------:R1:W-:Y:S01]  /*5400*/  @!P4 STG.E.U8 desc[UR36][R6.64+0xa8], R3 ;  /* 0x0000a8030600c986 */ /* 0x0003e2000c101124 */
[----:B------:R-:W-:Y:S05]  /*5410*/  @P3 BRA `(.L_x_205) ;  /* 0x00000000000c3947 */ /* 0x000fea0003800000 */
[----:B--2---:R-:W1:Y:S02]  /*5420*/  LDG.E.U8 R155, desc[UR36][R10.64+0xa9] ;  /* 0x0000a9240a9b7981 */ /* 0x004e64000c1e1100 */
[----:B-1----:R-:W-:-:S05]  /*5430*/  PRMT R3, R155, 0x8880, RZ ;  /* 0x000088809b037816 */ /* 0x002fca00000000ff */
[----:B------:R-:W-:-:S07]  /*5440*/  IMAD R12, R3, R154, RZ ;  /* 0x0000009a030c7224 */ /* 0x000fce00078e02ff */
.L_x_205:
[----:B------:R-:W-:Y:S05]  /*5450*/  BSYNC B1 ;  /* 0x0000000000017941 */ /* 0x000fea0003800000 */
.L_x_204:
[----:B------:R-:W-:Y:S01]  /*5460*/  @!P3 IMAD R111, R111, R153, R12 ;  /* 0x000000996f6fb224 */ /* 0x000fe200078e020c */
[----:B------:R-:W-:Y:S04]  /*5470*/  BSSY B1, `(.L_x_206) ;  /* 0x0000006000017945 */ /* 0x000fe80003800000 */
[----:B------:R0:W-:Y:S01]  /*5480*/  @!P3 STG.E.U8 desc[UR36][R6.64+0xa9], R111 ;  /* 0x0000a96f0600b986 */ /* 0x0001e2000c101124 */
[----:B------:R-:W-:Y:S05]  /*5490*/  @P5 BRA `(.L_x_207) ;  /* 0x00000000000c5947 */ /* 0x000fea0003800000 */
[----:B--2---:R-:W1:Y:S02]  /*54a0*/  LDG.E.U8 R155, desc[UR36][R8.64+0xb0] ;  /* 0x0000b024089b7981 */ /* 0x004e64000c1e1100 */
[----:B-1----:R-:W-:-:S05]  /*54b0*/  PRMT R3, R155, 0x8880, RZ ;  /* 0x000088809b037816 */ /* 0x002fca00000000ff */
[----:B------:R-:W-:-:S07]  /*54c0*/  IMAD R12, R3, R154, RZ ;  /* 0x0000009a030c7224 */ /* 0x000fce00078e02ff */
.L_x_207:
[----:B------:R-:W-:Y:S05]  /*54d0*/  BSYNC B1 ;  /* 0x0000000000017941 */ /* 0x000fea0003800000 */
.L_x_206:
[----:B-1----:R-:W-:Y:S01]  /*54e0*/  @!P5 IMAD R3, R112, R153, R12 ;  /* 0x000000997003d224 */ /* 0x002fe200078e020c */
[----:B------:R-:W-:Y:S04]  /*54f0*/  BSSY B1, `(.L_x_208) ;  /* 0x0000006000017945 */ /* 0x000fe80003800000 */
[----:B------:R1:W-:Y:S01]  /*5500*/  @!P5 STG.E.U8 desc[UR36][R4.64+0xb0], R3 ;  /* 0x0000b0030400d986 */ /* 0x0003e2000c101124 */
[----:B------:R-:W-:Y:S05]  /*5510*/  @P2 BRA `(.L_x_209) ;  /* 0x00000000000c2947 */ /* 0x000fea0003800000 */
[----:B--2---:R-:W1:Y:S02]  /*5520*/  LDG.E.U8 R155, desc[UR36][R8.64+0xb1] ;  /* 0x0000b124089b7981 */ /* 0x004e64000c1e1100 */
[----:B-1----:R-:W-:-:S05]  /*5530*/  PRMT R3, R155, 0x8880, RZ ;  /* 0x000088809b037816 */ /* 0x002fca00000000ff */
[----:B------:R-:W-:-:S07]  /*5540*/  IMAD R12, R3, R154, RZ ;  /* 0x0000009a030c7224 */ /* 0x000fce00078e02ff */
.L_x_209:
[----:B------:R-:W-:Y:S05]  /*5550*/  BSYNC B1 ;  /* 0x0000000000017941 */ /* 0x000fea0003800000 */
.L_x_208:
        /* <DEDUP_REMOVED lines=11> */
.L_x_211:
[----:B------:R-:W-:Y:S05]  /*5610*/  BSYNC B1 ;  /* 0x0000000000017941 */ /* 0x000fea0003800000 */
.L_x_210:
[----:B-1----:R-:W-:Y:S01]  /*5620*/  @!P4 IMAD R3, R114, R153, R12 ;  /* 0x000000997203c224 */ /* 0x002fe200078e020c */
[----:B------:R-:W-:Y:S04]  /*5630*/  BSSY B1, `(.L_x_212) ;  /* 0x0000006000017945 */ /* 0x000fe80003800000 */
[----:B------:R1:W-:Y:S01]  /*5640*/  @!P4 STG.E.U8 desc[UR36][R6.64+0xb0], R3 ;  /* 0x0000b0030600c986 */ /* 0x0003e2000c101124 */
[----:B------:R-:W-:Y:S05]  /*5650*/  @P3 BRA `(.L_x_213) ;  /* 0x00000000000c3947 */ /* 0x000fea0003800000 */
[----:B--2---:R-:W1:Y:S02]  /*5660*/  LDG.E.U8 R155, desc[UR36][R10.64+0xb1] ;  /* 0x0000b1240a9b7981 */ /* 0x004e64000c1e1100 */
[----:B-1----:R-:W-:-:S05]  /*5670*/  PRMT R3, R155, 0x8880, RZ ;  /* 0x000088809b037816 */ /* 0x002fca00000000ff */
[----:B------:R-:W-:-:S07]  /*5680*/  IMAD R12, R3, R154, RZ ;  /* 0x0000009a030c7224 */ /* 0x000fce00078e02ff */
.L_x_213:
[----:B------:R-:W-:Y:S05]  /*5690*/  BSYNC B1 ;  /* 0x0000000000017941 */ /* 0x000fea0003800000 */
.L_x_212:
[----:B------:R-:W-:Y:S01]  /*56a0*/  @!P3 IMAD R115, R115, R153, R12 ;  /* 0x000000997373b224 */ /* 0x000fe200078e020c */
[----:B------:R-:W-:Y:S04]  /*56b0*/  BSSY B1, `(.L_x_214) ;  /* 0x0000006000017945 */ /* 0x000fe80003800000 */
[----:B------:R0:W-:Y:S01]  /*56c0*/  @!P3 STG.E.U8 desc[UR36][R6.64+0xb1], R115 ;  /* 0x0000b1730600b986 */ /* 0x0001e2000c101124 */
[----:B------:R-:W-:Y:S05]  /*56d0*/  @P5 BRA `(.L_x_215) ;  /* 0x00000000000c5947 */ /* 0x000fea0003800000 */
[----:B--2---:R-:W1:Y:S02]  /*56e0*/  LDG.E.U8 R155, desc[UR36][R8.64+0xb8] ;  /* 0x0000b824089b7981 */ /* 0x004e64000c1e1100 */
[----:B-1----:R-:W-:-:S05]  /*56f0*/  PRMT R3, R155, 0x8880, RZ ;  /* 0x000088809b037816 */ /* 0x002fca00000000ff */
[----:B------:R-:W-:-:S07]  /*5700*/  IMAD R12, R3, R154, RZ ;  /* 0x0000009a030c7224 */ /* 0x000fce00078e02ff */
.L_x_215:
[----:B------:R-:W-:Y:S05]  /*5710*/  BSYNC B1 ;  /* 0x0000000000017941 */ /* 0x000fea0003800000 */
.L_x_214:
[----:B-1----:R-:W-:Y:S01]  /*5720*/  @!P5 IMAD R3, R116, R153, R12 ;  /* 0x000000997403d224 */ /* 0x002fe200078e020c */
[----:B------:R-:W-:Y:S04]  /*5730*/  BSSY B1, `(.L_x_216) ;  /* 0x0000006000017945 */ /* 0x000fe80003800000 */
[----:B------:R1:W-:Y:S01]  /*5740*/  @!P5 STG.E.U8 desc[UR36][R4.64+0xb8], R3 ;  /* 0x0000b8030400d986 */ /* 0x0003e2000c101124 */
[----:B------:R-:W-:Y:S05]  /*5750*/  @P2 BRA `(.L_x_217) ;  /* 0x00000000000c2947 */ /* 0x000fea0003800000 */
[----:B--2---:R-:W1:Y:S02]  /*5760*/  LDG.E.U8 R155, desc[UR36][R8.64+0xb9] ;  /* 0x0000b924089b7981 */ /* 0x004e64000c1e1100 */
[----:B-1----:R-:W-:-:S05]  /*5770*/  PRMT R3, R155, 0x8880, RZ ;  /* 0x000088809b037816 */ /* 0x002fca00000000ff */
[----:B------:R-:W-:-:S07]  /*5780*/  IMAD R12, R3, R154, RZ ;  /* 0x0000009a030c7224 */ /* 0x000fce00078e02ff */
.L_x_217:
[----:B------:R-:W-:Y:S05]  /*5790*/  BSYNC B1 ;  /* 0x0000000000017941 */ /* 0x000fea0003800000 */
.L_x_216:
        /* <DEDUP_REMOVED lines=11> */
.L_x_219:
[----:B------:R-:W-:Y:S05]  /*5850*/  BSYNC B1 ;  /* 0x0000000000017941 */ /* 0x000fea0003800000 */
.L_x_218:
[----:B-1----:R-:W-:Y:S01]  /*5860*/  @!P4 IMAD R3, R118, R153, R12 ;  /* 0x000000997603c224 */ /* 0x002fe200078e020c */
[----:B------:R-:W-:Y:S04]  /*5870*/  BSSY B1, `(.L_x_220) ;  /* 0x0000006000017945 */ /* 0x000fe80003800000 */
[----:B------:R1:W-:Y:S01]  /*5880*/  @!P4 STG.E.U8 desc[UR36][R6.64+0xb8], R3 ;  /* 0x0000b8030600c986 */ /* 0x0003e2000c101124 */
[----:B------:R-:W-:Y:S05]  /*5890*/  @P3 BRA `(.L_x_221) ;  /* 0x00000000000c3947 */ /* 0x000fea0003800000 */
[----:B--2---:R-:W1:Y:S02]  /*58a0*/  LDG.E.U8 R155, desc[UR36][R10.64+0xb9] ;  /* 0x0000b9240a9b7981 */ /* 0x004e64000c1e1100 */
[----:B-1----:R-:W-:-:S05]  /*58b0*/  PRMT R3, R155, 0x8880, RZ ;  /* 0x000088809b037816 */ /* 0x002fca00000000ff */
[----:B------:R-:W-:-:S07]  /*58c0*/  IMAD R12, R3, R154, RZ ;  /* 0x0000009a030c7224 */ /* 0x000fce00078e02ff */
.L_x_221:
[----:B------:R-:W-:Y:S05]  /*58d0*/  BSYNC B1 ;  /* 0x0000000000017941 */ /* 0x000fea0003800000 */
.L_x_220:
[----:B------:R-:W-:Y:S01]  /*58e0*/  @!P3 IMAD R119, R119, R153, R12 ;  /* 0x000000997777b224 */ /* 0x000fe200078e020c */
[----:B------:R-:W-:Y:S04]  /*58f0*/  BSSY B1, `(.L_x_222) ;  /* 0x0000006000017945 */ /* 0x000fe80003800000 */
[----:B------:R0:W-:Y:S01]  /*5900*/  @!P3 STG.E.U8 desc[UR36][R6.64+0xb9], R119 ;  /* 0x0000b9770600b986 */ /* 0x0001e2000c101124 */
[----:B------:R-:W-:Y:S05]  /*5910*/  @P5 BRA `(.L_x_223) ;  /* 0x00000000000c5947 */ /* 0x000fea0003800000 */
[----:B--2---:R-:W1:Y:S02]  /*5920*/  LDG.E.U8 R155, desc[UR36][R8.64+0xc0] ;  /* 0x0000c024089b7981 */ /* 0x004e64000c1e1100 */
[----:B-1----:R-:W-:-:S05]  /*5930*/  PRMT R3, R155, 0x8880, RZ ;  /* 0x000088809b037816 */ /* 0x002fca00000000ff */
[----:B------:R-:W-:-:S07]  /*5940*/  IMAD R12, R3, R154, RZ ;  /* 0x0000009a030c7224 */ /* 0x000fce00078e02ff */
.L_x_223:
[----:B------:R-:W-:Y:S05]  /*5950*/  BSYNC B1 ;  /* 0x0000000000017941 */ /* 0x000fea0003800000 */
.L_x_222:
[----:B-1----:R-:W-:Y:S01]  /*5960*/  @!P5 IMAD R3, R120, R153, R12 ;  /* 0x000000997803d224 */ /* 0x002fe200078e020c */
[----:B------:R-:W-:Y:S04]  /*5970*/  BSSY B1, `(.L_x_224) ;  /* 0x0000006000017945 */ /* 0x000fe80003800000 */
[----:B------:R1:W-:Y:S01]  /*5980*/  @!P5 STG.E.U8 desc[UR36][R4.64+0xc0], R3 ;  /* 0x0000c0030400d986 */ /* 0x0003e2000c101124 */
[----:B------:R-:W-:Y:S05]  /*5990*/  @P2 BRA `(.L_x_225) ;  /* 0x00000000000c2947 */ /* 0x000fea0003800000 */
[----:B--2---:R-:W1:Y:S02]  /*59a0*/  LDG.E.U8 R155, desc[UR36][R8.64+0xc1] ;  /* 0x0000c124089b7981 */ /* 0x004e64000c1e1100 */
[----:B-1----:R-:W-:-:S05]  /*59b0*/  PRMT R3, R155, 0x8880, RZ ;  /* 0x000088809b037816 */ /* 0x002fca00000000ff */
[----:B------:R-:W-:-:S07]  /*59c0*/  IMAD R12, R3, R154, RZ ;  /* 0x0000009a030c7224 */ /* 0x000fce00078e02ff */
.L_x_225:
[----:B------:R-:W-:Y:S05]  /*59d0*/  BSYNC B1 ;  /* 0x0000000000017941 */ /* 0x000fea0003800000 */
.L_x_224:
        /* <DEDUP_REMOVED lines=11> */
.L_x_227:
[----:B------:R-:W-:Y:S05]  /*5a90*/  BSYNC B1 ;  /* 0x0000000000017941 */ /* 0x000fea0003800000 */
.L_x_226:
[----:B-1----:R-:W-:Y:S01]  /*5aa0*/  @!P4 IMAD R3, R122, R153, R12 ;  /* 0x000000997a03c224 */ /* 0x002fe200078e020c */
[----:B------:R-:W-:Y:S04]  /*5ab0*/  BSSY B1, `(.L_x_228) ;  /* 0x0000006000017945 */ /* 0x000fe80003800000 */
[----:B------:R1:W-:Y:S01]  /*5ac0*/  @!P4 STG.E.U8 desc[UR36][R6.64+0xc0], R3 ;  /* 0x0000c0030600c986 */ /* 0x0003e2000c101124 */
[----:B------:R-:W-:Y:S05]  /*5ad0*/  @P3 BRA `(.L_x_229) ;  /* 0x00000000000c3947 */ /* 0x000fea0003800000 */
[----:B--2---:R-:W1:Y:S02]  /*5ae0*/  LDG.E.U8 R155, desc[UR36][R10.64+0xc1] ;  /* 0x0000c1240a9b7981 */ /* 0x004e64000c1e1100 */
[----:B-1----:R-:W-:-:S05]  /*5af0*/  PRMT R3, R155, 0x8880, RZ ;  /* 0x000088809b037816 */ /* 0x002fca00000000ff */
[----:B------:R-:W-:-:S07]  /*5b00*/  IMAD R12, R3, R154, RZ ;  /* 0x0000009a030c7224 */ /* 0x000fce00078e02ff */
.L_x_229:
[----:B------:R-:W-:Y:S05]  /*5b10*/  BSYNC B1 ;  /* 0x0000000000017941 */ /* 0x000fea0003800000 */
.L_x_228:
[----:B------:R-:W-:Y:S01]  /*5b20*/  @!P3 IMAD R123, R123, R153, R12 ;  /* 0x000000997b7bb224 */ /* 0x000fe200078e020c */
[----:B------:R-:W-:Y:S04]  /*5b30*/  BSSY B1, `(.L_x_230) ;  /* 0x0000006000017945 */ /* 0x000fe80003800000 */
[----:B------:R0:W-:Y:S01]  /*5b40*/  @!P3 STG.E.U8 desc[UR36][R6.64+0xc1], R123 ;  /* 0x0000c17b0600b986 */ /* 0x0001e2000c101124 */
[----:B------:R-:W-:Y:S05]  /*5b50*/  @P5 BRA `(.L_x_231) ;  /* 0x00000000000c5947 */ /* 0x000fea0003800000 */
[----:B--2---:R-:W1:Y:S02]  /*5b60*/  LDG.E.U8 R155, desc[UR36][R8.64+0xc8] ;  /* 0x0000c824089b7981 */ /* 0x004e64000c1e1100 */
[----:B-1----:R-:W-:-:S05]  /*5b70*/  PRMT R3, R155, 0x8880, RZ ;  /* 0x000088809b037816 */ /* 0x002fca00000000ff */
[----:B------:R-:W-:-:S07]  /*5b80*/  IMAD R12, R3, R154, RZ ;  /* 0x0000009a030c7224 */ /* 0x000fce00078e02ff */
.L_x_231:
[----:B------:R-:W-:Y:S05]  /*5b90*/  BSYNC B1 ;  /* 0x0000000000017941 */ /* 0x000fea0003800000 */
.L_x_230:
[----:B-1----:R-:W-:Y:S01]  /*5ba0*/  @!P5 IMAD R3, R124, R153, R12 ;  /* 0x000000997c03d224 */ /* 0x002fe200078e020c */
[----:B------:R-:W-:Y:S04]  /*5bb0*/  BSSY B1, `(.L_x_232) ;  /* 0x0000006000017945 */ /* 0x000fe80003800000 */
[----:B------:R1:W-:Y:S01]  /*5bc0*/  @!P5 STG.E.U8 desc[UR36][R4.64+0xc8], R3 ;  /* 0x0000c8030400d986 */ /* 0x0003e2000c101124 */
[----:B------:R-:W-:Y:S05]  /*5bd0*/  @P2 BRA `(.L_x_233) ;  /* 0x00000000000c2947 */ /* 0x000fea0003800000 */
[----:B--2---:R-:W1:Y:S02]  /*5be0*/  LDG.E.U8 R155, desc[UR36][R8.64+0xc9] ;  /* 0x0000c924089b7981 */ /* 0x004e64000c1e1100 */
[----:B-1----:R-:W-:-:S05]  /*5bf0*/  PRMT R3, R155, 0x8880, RZ ;  /* 0x000088809b037816 */ /* 0x002fca00000000ff */
[----:B------:R-:W-:-:S07]  /*5c00*/  IMAD R12, R3, R154, RZ ;  /* 0x0000009a030c7224 */ /* 0x000fce00078e02ff */
.L_x_233:
[----:B------:R-:W-:Y:S05]  /*5c10*/  BSYNC B1 ;  /* 0x0000000000017941 */ /* 0x000fea0003800000 */
.L_x_232:
        /* <DEDUP_REMOVED lines=11> */
.L_x_235:
[----:B------:R-:W-:Y:S05]  /*5cd0*/  BSYNC B1 ;  /* 0x0000000000017941 */ /* 0x000fea0003800000 */
.L_x_234:
[----:B-1----:R-:W-:Y:S01]  /*5ce0*/  @!P4 IMAD R3, R126, R153, R12 ;  /* 0x000000997e03c224 */ /* 0x002fe200078e020c */
[----:B------:R-:W-:Y:S04]  /*5cf0*/  BSSY B1, `(.L_x_236) ;  /* 0x0000006000017945 */ /* 0x000fe80003800000 */
[----:B------:R1:W-:Y:S01]  /*5d00*/  @!P4 STG.E.U8 desc[UR36][R6.64+0xc8], R3 ;  /* 0x0000c8030600c986 */ /* 0x0003e2000c101124 */
[----:B------:R-:W-:Y:S05]  /*5d10*/  @P3 BRA `(.L_x_237) ;  /* 0x00000000000c3947 */ /* 0x000fea0003800000 */
[----:B--2---:R-:W1:Y:S02]  /*5d20*/  LDG.E.U8 R155, desc[UR36][R10.64+0xc9] ;  /* 0x0000c9240a9b7981 */ /* 0x004e64000c1e1100 */
[----:B-1----:R-:W-:-:S05]  /*5d30*/  PRMT R3, R155, 0x8880, RZ ;  /* 0x000088809b037816 */ /* 0x002fca00000000ff */
[----:B------:R-:W-:-:S07]  /*5d40*/  IMAD R12, R3, R154, RZ ;  /* 0x0000009a030c7224 */ /* 0x000fce00078e02ff */
.L_x_237:
[----:B------:R-:W-:Y:S05]  /*5d50*/  BSYNC B1 ;  /* 0x0000000000017941 */ /* 0x000fea0003800000 */
.L_x_236:
[----:B------:R-:W-:Y:S01]  /*5d60*/  @!P3 IMAD R127, R127, R153, R12 ;  /* 0x000000997f7fb224 */ /* 0x000fe200078e020c */
[----:B------:R-:W-:Y:S04]  /*5d70*/  BSSY B1, `(.L_x_238) ;  /* 0x0000006000017945 */ /* 0x000fe80003800000 */
[----:B------:R0:W-:Y:S01]  /*5d80*/  @!P3 STG.E.U8 desc[UR36][R6.64+0xc9], R127 ;  /* 0x0000c97f0600b986 */ /* 0x0001e2000c101124 */
[----:B------:R-:W-:Y:S05]  /*5d90*/  @P5 BRA `(.L_x_239) ;  /* 0x00000000000c5947 */ /* 0x000fea0003800000 */
[----:B--2---:R-:W1:Y:S02]  /*5da0*/  LDG.E.U8 R155, desc[UR36][R8.64+0xd0] ;  /* 0x0000d024089b7981 */ /* 0x004e64000c1e1100 */
[----:B-1----:R-:W-:-:S05]  /*5db0*/  PRMT R3, R155, 0x8880, RZ ;  /* 0x000088809b037816 */ /* 0x002fca00000000ff */
[----:B------:R-:W-:-:S07]  /*5dc0*/  IMAD R12, R3, R154, RZ ;  /* 0x0000009a030c7224 */ /* 0x000fce00078e02ff */
.L_x_239:
[----:B------:R-:W-:Y:S05]  /*5dd0*/  BSYNC B1 ;  /* 0x0000000000017941 */ /* 0x000fea0003800000 */
.L_x_238:
[----:B-1----:R-:W-:Y:S01]  /*5de0*/  @!P5 IMAD R3, R128, R153, R12 ;  /* 0x000000998003d224 */ /* 0x002fe200078e020c */
[----:B------:R-:W-:Y:S04]  /*5df0*/  BSSY B1, `(.L_x_240) ;  /* 0x0000006000017945 */ /* 0x000fe80003800000 */
[----:B------:R1:W-:Y:S01]  /*5e00*/  @!P5 STG.E.U8 desc[UR36][R4.64+0xd0], R3 ;  /* 0x0000d0030400d986 */ /* 0x0003e2000c101124 */
[----:B------:R-:W-:Y:S05]  /*5e10*/  @P2 BRA `(.L_x_241) ;  /* 0x00000000000c2947 */ /* 0x000fea0003800000 */
[----:B--2---:R-:W1:Y:S02]  /*5e20*/  LDG.E.U8 R155, desc[UR36][R8.64+0xd1] ;  /* 0x0000d124089b7981 */ /* 0x004e64000c1e1100 */
[----:B-1----:R-:W-:-:S05]  /*5e30*/  PRMT R3, R155, 0x8880, RZ ;  /* 0x000088809b037816 */ /* 0x002fca00000000ff */
[----:B------:R-:W-:-:S07]  /*5e40*/  IMAD R12, R3, R154, RZ ;  /* 0x0000009a030c7224 */ /* 0x000fce00078e02ff */
.L_x_241:
[----:B------:R-:W-:Y:S05]  /*5e50*/  BSYNC B1 ;  /* 0x0000000000017941 */ /* 0x000fea0003800000 */
.L_x_240:
        /* <DEDUP_REMOVED lines=11> */
.L_x_243:
[----:B------:R-:W-:Y:S05]  /*5f10*/  BSYNC B1 ;  /* 0x0000000000017941 */ /* 0x000fea0003800000 */
.L_x_242:
[----:B-1----:R-:W-:Y:S01]  /*5f20*/  @!P4 IMAD R3, R130, R153, R12 ;  /* 0x000000998203c224 */ /* 0x002fe200078e020c */
[----:B------:R-:W-:Y:S04]  /*5f30*/  BSSY B1, `(.L_x_244) ;  /* 0x0000006000017945 */ /* 0x000fe80003800000 */
[----:B------:R1:W-:Y:S01]  /*5f40*/  @!P4 STG.E.U8 desc[UR36][R6.64+0xd0], R3 ;  /* 0x0000d0030600c986 */ /* 0x0003e2000c101124 */
[----:B------:R-:W-:Y:S05]  /*5f50*/  @P3 BRA `(.L_x_245) ;  /* 0x00000000000c3947 */ /* 0x000fea0003800000 */
[----:B--2---:R-:W1:Y:S02]  /*5f60*/  LDG.E.U8 R155, desc[UR36][R10.64+0xd1] ;  /* 0x0000d1240a9b7981 */ /* 0x004e64000c1e1100 */
[----:B-1----:R-:W-:-:S05]  /*5f70*/  PRMT R3, R155, 0x8880, RZ ;  /* 0x000088809b037816 */ /* 0x002fca00000000ff */
[----:B------:R-:W-:-:S07]  /*5f80*/  IMAD R12, R3, R154, RZ ;  /* 0x0000009a030c7224 */ /* 0x000fce00078e02ff */
.L_x_245:
[----:B------:R-:W-:Y:S05]  /*5f90*/  BSYNC B1 ;  /* 0x0000000000017941 */ /* 0x000fea0003800000 */
.L_x_244:
[----:B------:R-:W-:Y:S01]  /*5fa0*/  @!P3 IMAD R131, R131, R153, R12 ;  /* 0x000000998383b224 */ /* 0x000fe200078e020c */
[----:B------:R-:W-:Y:S04]  /*5fb0*/  BSSY B1, `(.L_x_246) ;  /* 0x0000006000017945 */ /* 0x000fe80003800000 */
[----:B------:R0:W-:Y:S01]  /*5fc0*/  @!P3 STG.E.U8 desc[UR36][R6.64+0xd1], R131 ;  /* 0x0000d1830600b986 */ /* 0x0001e2000c101124 */
[----:B------:R-:W-:Y:S05]  /*5fd0*/  @P5 BRA `(.L_x_247) ;  /* 0x00000000000c5947 */ /* 0x000fea0003800000 */
[----:B--2---:R-:W1:Y:S02]  /*5fe0*/  LDG.E.U8 R155, desc[UR36][R8.64+0xd8] ;  /* 0x0000d824089b7981 */ /* 0x004e64000c1e1100 */
[----:B-1----:R-:W-:-:S05]  /*5ff0*/  PRMT R3, R155, 0x8880, RZ ;  /* 0x000088809b037816 */ /* 0x002fca00000000ff */
[----:B------:R-:W-:-:S07]  /*6000*/  IMAD R12, R3, R154, RZ ;  /* 0x0000009a030c7224 */ /* 0x000fce00078e02ff */
.L_x_247:
[----:B------:R-:W-:Y:S05]  /*6010*/  BSYNC B1 ;  /* 0x0000000000017941 */ /* 0x000fea0003800000 */
.L_x_246:
[----:B-1----:R-:W-:Y:S01]  /*6020*/  @!P5 IMAD R3, R132, R153, R12 ;  /* 0x000000998403d224 */ /* 0x002fe200078e020c */
[----:B------:R-:W-:Y:S04]  /*6030*/  BSSY B1, `(.L_x_248) ;  /* 0x0000006000017945 */ /* 0x000fe80003800000 */
[----:B------:R1:W-:Y:S01]  /*6040*/  @!P5 STG.E.U8 desc[UR36][R4.64+0xd8], R3 ;  /* 0x0000d8030400d986 */ /* 0x0003e2000c101124 */
[----:B------:R-:W-:Y:S05]  /*6050*/  @P2 BRA `(.L_x_249) ;  /* 0x00000000000c2947 */ /* 0x000fea0003800000 */
[----:B--2---:R-:W1:Y:S02]  /*6060*/  LDG.E.U8 R155, desc[UR36][R8.64+0xd9] ;  /* 0x0000d924089b7981 */ /* 0x004e64000c1e1100 */
[----:B-1----:R-:W-:-:S05]  /*6070*/  PRMT R3, R155, 0x8880, RZ ;  /* 0x000088809b037816 */ /* 0x002fca00000000ff */
[----:B------:R-:W-:-:S07]  /*6080*/  IMAD R12, R3, R154, RZ ;  /* 0x0000009a030c7224 */ /* 0x000fce00078e02ff */
.L_x_249:
[----:B------:R-:W-:Y:S05]  /*6090*/  BSYNC B1 ;  /* 0x0000000000017941 */ /* 0x000fea0003800000 */
.L_x_248:
        /* <DEDUP_REMOVED lines=11> */
.L_x_251:
[----:B------:R-:W-:Y:S05]  /*6150*/  BSYNC B1 ;  /* 0x0000000000017941 */ /* 0x000fea0003800000 */
.L_x_250:
[----:B-1----:R-:W-:Y:S01]  /*6160*/  @!P4 IMAD R3, R134, R153, R12 ;  /* 0x000000998603c224 */ /* 0x002fe200078e020c */
[----:B------:R-:W-:Y:S04]  /*6170*/  BSSY B1, `(.L_x_252) ;  /* 0x0000006000017945 */ /* 0x000fe80003800000 */
[----:B------:R1:W-:Y:S01]  /*6180*/  @!P4 STG.E.U8 desc[UR36][R6.64+0xd8], R3 ;  /* 0x0000d8030600c986 */ /* 0x0003e2000c101124 */
[----:B------:R-:W-:Y:S05]  /*6190*/  @P3 BRA `(.L_x_253) ;  /* 0x00000000000c3947 */ /* 0x000fea0003800000 */
[----:B--2---:R-:W1:Y:S02]  /*61a0*/  LDG.E.U8 R155, desc[UR36][R10.64+0xd9] ;  /* 0x0000d9240a9b7981 */ /* 0x004e64000c1e1100 */
[----:B-1----:R-:W-:-:S05]  /*61b0*/  PRMT R3, R155, 0x8880, RZ ;  /* 0x000088809b037816 */ /* 0x002fca00000000ff */
[----:B------:R-:W-:-:S07]  /*61c0*/  IMAD R12, R3, R154, RZ ;  /* 0x0000009a030c7224 */ /* 0x000fce00078e02ff */
.L_x_253:
[----:B------:R-:W-:Y:S05]  /*61d0*/  BSYNC B1 ;  /* 0x0000000000017941 */ /* 0x000fea0003800000 */
.L_x_252:
[----:B------:R-:W-:Y:S01]  /*61e0*/  @!P3 IMAD R135, R135, R153, R12 ;  /* 0x000000998787b224 */ /* 0x000fe200078e020c */
[----:B------:R-:W-:Y:S04]  /*61f0*/  BSSY B1, `(.L_x_254) ;  /* 0x0000006000017945 */ /* 0x000fe80003800000 */
[----:B------:R0:W-:Y:S01]  /*6200*/  @!P3 STG.E.U8 desc[UR36][R6.64+0xd9], R135 ;  /* 0x0000d9870600b986 */ /* 0x0001e2000c101124 */
[----:B------:R-:W-:Y:S05]  /*6210*/  @P5 BRA `(.L_x_255) ;  /* 0x00000000000c5947 */ /* 0x000fea0003800000 */
[----:B--2---:R-:W1:Y:S02]  /*6220*/  LDG.E.U8 R155, desc[UR36][R8.64+0xe0] ;  /* 0x0000e024089b7981 */ /* 0x004e64000c1e1100 */
[----:B-1----:R-:W-:-:S05]  /*6230*/  PRMT R3, R155, 0x8880, RZ ;  /* 0x000088809b037816 */ /* 0x002fca00000000ff */
[----:B------:R-:W-:-:S07]  /*6240*/  IMAD R12, R3, R154, RZ ;  /* 0x0000009a030c7224 */ /* 0x000fce00078e02ff */
.L_x_255:
[----:B------:R-:W-:Y:S05]  /*6250*/  BSYNC B1 ;  /* 0x0000000000017941 */ /* 0x000fea0003800000 */
.L_x_254:
[----:B-1----:R-:W-:Y:S01]  /*6260*/  @!P5 IMAD R3, R136, R153, R12 ;  /* 0x000000998803d224 */ /* 0x002fe200078e020c */
[----:B------:R-:W-:Y:S04]  /*6270*/  BSSY B1, `(.L_x_256) ;  /* 0x0000006000017945 */ /* 0x000fe80003800000 */
[----:B------:R1:W-:Y:S01]  /*6280*/  @!P5 STG.E.U8 desc[UR36][R4.64+0xe0], R3 ;  /* 0x0000e0030400d986 */ /* 0x0003e2000c101124 */
[----:B------:R-:W-:Y:S05]  /*6290*/  @P2 BRA `(.L_x_257) ;  /* 0x00000000000c2947 */ /* 0x000fea0003800000 */
[----:B--2---:R-:W1:Y:S02]  /*62a0*/  LDG.E.U8 R155, desc[UR36][R8.64+0xe1] ;  /* 0x0000e124089b7981 */ /* 0x004e64000c1e1100 */
[----:B-1----:R-:W-:-:S05]  /*62b0*/  PRMT R3, R155, 0x8880, RZ ;  /* 0x000088809b037816 */ /* 0x002fca00000000ff */
[----:B------:R-:W-:-:S07]  /*62c0*/  IMAD R12, R3, R154, RZ ;  /* 0x0000009a030c7224 */ /* 0x000fce00078e02ff */
.L_x_257:
[----:B------:R-:W-:Y:S05]  /*62d0*/  BSYNC B1 ;  /* 0x0000000000017941 */ /* 0x000fea0003800000 */
.L_x_256:
        /* <DEDUP_REMOVED lines=11> */
.L_x_259:
[----:B------:R-:W-:Y:S05]  /*6390*/  BSYNC B1 ;  /* 0x0000000000017941 */ /* 0x000fea0003800000 */
.L_x_258:
[----:B-1----:R-:W-:Y:S01]  /*63a0*/  @!P4 IMAD R3, R138, R153, R12 ;  /* 0x000000998a03c224 */ /* 0x002fe200078e020c */
[----:B------:R-:W-:Y:S04]  /*63b0*/  BSSY B1, `(.L_x_260) ;  /* 0x0000006000017945 */ /* 0x000fe80003800000 */
[----:B------:R1:W-:Y:S01]  /*63c0*/  @!P4 STG.E.U8 desc[UR36][R6.64+0xe0], R3 ;  /* 0x0000e0030600c986 */ /* 0x0003e2000c101124 */
[----:B------:R-:W-:Y:S05]  /*63d0*/  @P3 BRA `(.L_x_261) ;  /* 0x00000000000c3947 */ /* 0x000fea0003800000 */
[----:B--2---:R-:W1:Y:S02]  /*63e0*/  LDG.E.U8 R155, desc[UR36][R10.64+0xe1] ;  /* 0x0000e1240a9b7981 */ /* 0x004e64000c1e1100 */
[----:B-1----:R-:W-:-:S05]  /*63f0*/  PRMT R3, R155, 0x8880, RZ ;  /* 0x000088809b037816 */ /* 0x002fca00000000ff */
[----:B------:R-:W-:-:S07]  /*6400*/  IMAD R12, R3, R154, RZ ;  /* 0x0000009a030c7224 */ /* 0x000fce00078e02ff */
.L_x_261:
[----:B------:R-:W-:Y:S05]  /*6410*/  BSYNC B1 ;  /* 0x0000000000017941 */ /* 0x000fea0003800000 */
.L_x_260:
[----:B------:R-:W-:Y:S01]  /*6420*/  @!P3 IMAD R139, R139, R153, R12 ;  /* 0x000000998b8bb224 */ /* 0x000fe200078e020c */
[----:B------:R-:W-:Y:S04]  /*6430*/  BSSY B1, `(.L_x_262) ;  /* 0x0000006000017945 */ /* 0x000fe80003800000 */
[----:B------:R0:W-:Y:S01]  /*6440*/  @!P3 STG.E.U8 desc[UR36][R6.64+0xe1], R139 ;  /* 0x0000e18b0600b986 */ /* 0x0001e2000c101124 */
[----:B------:R-:W-:Y:S05]  /*6450*/  @P5 BRA `(.L_x_263) ;  /* 0x00000000000c5947 */ /* 0x000fea0003800000 */
[----:B--2---:R-:W1:Y:S02]  /*6460*/  LDG.E.U8 R155, desc[UR36][R8.64+0xe8] ;  /* 0x0000e824089b7981 */ /* 0x004e64000c1e1100 */
[----:B-1----:R-:W-:-:S05]  /*6470*/  PRMT R3, R155, 0x8880, RZ ;  /* 0x000088809b037816 */ /* 0x002fca00000000ff */
[----:B------:R-:W-:-:S07]  /*6480*/  IMAD R12, R3, R154, RZ ;  /* 0x0000009a030c7224 */ /* 0x000fce00078e02ff */
.L_x_263:
[----:B------:R-:W-:Y:S05]  /*6490*/  BSYNC B1 ;  /* 0x0000000000017941 */ /* 0x000fea0003800000 */
.L_x_262:
[----:B-1----:R-:W-:Y:S01]  /*64a0*/  @!P5 IMAD R3, R140, R153, R12 ;  /* 0x000000998c03d224 */ /* 0x002fe200078e020c */
[----:B------:R-:W-:Y:S04]  /*64b0*/  BSSY B1, `(.L_x_264) ;  /* 0x0000006000017945 */ /* 0x000fe80003800000 */
[----:B------:R1:W-:Y:S01]  /*64c0*/  @!P5 STG.E.U8 desc[UR36][R4.64+0xe8], R3 ;  /* 0x0000e8030400d986 */ /* 0x0003e2000c101124 */
[----:B------:R-:W-:Y:S05]  /*64d0*/  @P2 BRA `(.L_x_265) ;  /* 0x00000000000c2947 */ /* 0x000fea0003800000 */
[----:B--2---:R-:W1:Y:S02]  /*64e0*/  LDG.E.U8 R155, desc[UR36][R8.64+0xe9] ;  /* 0x0000e924089b7981 */ /* 0x004e64000c1e1100 */
[----:B-1----:R-:W-:-:S05]  /*64f0*/  PRMT R3, R155, 0x8880, RZ ;  /* 0x000088809b037816 */ /* 0x002fca00000000ff */
[----:B------:R-:W-:-:S07]  /*6500*/  IMAD R12, R3, R154, RZ ;  /* 0x0000009a030c7224 */ /* 0x000fce00078e02ff */
.L_x_265:
[----:B------:R-:W-:Y:S05]  /*6510*/  BSYNC B1 ;  /* 0x0000000000017941 */ /* 0x000fea0003800000 */
.L_x_264:
        /* <DEDUP_REMOVED lines=11> */
.L_x_267:
[----:B------:R-:W-:Y:S05]  /*65d0*/  BSYNC B1 ;  /* 0x0000000000017941 */ /* 0x000fea0003800000 */
.L_x_266:
[----:B-1----:R-:W-:Y:S01]  /*65e0*/  @!P4 IMAD R3, R142, R153, R12 ;  /* 0x000000998e03c224 */ /* 0x002fe200078e020c */
[----:B------:R-:W-:Y:S04]  /*65f0*/  BSSY B1, `(.L_x_268) ;  /* 0x0000006000017945 */ /* 0x000fe80003800000 */
[----:B------:R1:W-:Y:S01]  /*6600*/  @!P4 STG.E.U8 desc[UR36][R6.64+0xe8], R3 ;  /* 0x0000e8030600c986 */ /* 0x0003e2000c101124 */
[----:B------:R-:W-:Y:S05]  /*6610*/  @P3 BRA `(.L_x_269) ;  /* 0x00000000000c3947 */ /* 0x000fea0003800000 */
[----:B--2---:R-:W1:Y:S02]  /*6620*/  LDG.E.U8 R155, desc[UR36][R10.64+0xe9] ;  /* 0x0000e9240a9b7981 */ /* 0x004e64000c1e1100 */
[----:B-1----:R-:W-:-:S05]  /*6630*/  PRMT R3, R155, 0x8880, RZ ;  /* 0x000088809b037816 */ /* 0x002fca00000000ff */
[----:B------:R-:W-:-:S07]  /*6640*/  IMAD R12, R3, R154, RZ ;  /* 0x0000009a030c7224 */ /* 0x000fce00078e02ff */
.L_x_269:
[----:B------:R-:W-:Y:S05]  /*6650*/  BSYNC B1 ;  /* 0x0000000000017941 */ /* 0x000fea0003800000 */
.L_x_268:
[----:B------:R-:W-:Y:S01]  /*6660*/  @!P3 IMAD R143, R143, R153, R12 ;  /* 0x000000998f8fb224 */ /* 0x000fe200078e020c */
[----:B------:R-:W-:Y:S04]  /*6670*/  BSSY B1, `(.L_x_270) ;  /* 0x0000006000017945 */ /* 0x000fe80003800000 */
[----:B------:R0:W-:Y:S01]  /*6680*/  @!P3 STG.E.U8 desc[UR36][R6.64+0xe9], R143 ;  /* 0x0000e98f0600b986 */ /* 0x0001e2000c101124 */
[----:B------:R-:W-:Y:S05]  /*6690*/  @P5 BRA `(.L_x_271) ;  /* 0x00000000000c5947 */ /* 0x000fea0003800000 */
[----:B--2---:R-:W1:Y:S02]  /*66a0*/  LDG.E.U8 R155, desc[UR36][R8.64+0xf0] ;  /* 0x0000f024089b7981 */ /* 0x004e64000c1e1100 */
[----:B-1----:R-:W-:-:S05]  /*66b0*/  PRMT R3, R155, 0x8880, RZ ;  /* 0x000088809b037816 */ /* 0x002fca00000000ff */
[----:B------:R-:W-:-:S07]  /*66c0*/  IMAD R12, R3, R154, RZ ;  /* 0x0000009a030c7224 */ /* 0x000fce00078e02ff */
.L_x_271:
[----:B------:R-:W-:Y:S05]  /*66d0*/  BSYNC B1 ;  /* 0x0000000000017941 */ /* 0x000fea0003800000 */
.L_x_270:
[----:B-1----:R-:W-:Y:S01]  /*66e0*/  @!P5 IMAD R3, R144, R153, R12 ;  /* 0x000000999003d224 */ /* 0x002fe200078e020c */
[----:B------:R-:W-:Y:S04]  /*66f0*/  BSSY B1, `(.L_x_272) ;  /* 0x0000006000017945 */ /* 0x000fe80003800000 */
[----:B------:R1:W-:Y:S01]  /*6700*/  @!P5 STG.E.U8 desc[UR36][R4.64+0xf0], R3 ;  /* 0x0000f0030400d986 */ /* 0x0003e2000c101124 */
[----:B------:R-:W-:Y:S05]  /*6710*/  @P2 BRA `(.L_x_273) ;  /* 0x00000000000c2947 */ /* 0x000fea0003800000 */
[----:B--2---:R-:W1:Y:S02]  /*6720*/  LDG.E.U8 R155, desc[UR36][R8.64+0xf1] ;  /* 0x0000f124089b7981 */ /* 0x004e64000c1e1100 */
[----:B-1----:R-:W-:-:S05]  /*6730*/  PRMT R3, R155, 0x8880, RZ ;  /* 0x000088809b037816 */ /* 0x002fca00000000ff */
[----:B------:R-:W-:-:S07]  /*6740*/  IMAD R12, R3, R154, RZ ;  /* 0x0000009a030c7224 */ /* 0x000fce00078e02ff */
.L_x_273:
[----:B------:R-:W-:Y:S05]  /*6750*/  BSYNC B1 ;  /* 0x0000000000017941 */ /* 0x000fea0003800000 */
.L_x_272:
[C---:B------:R-:W-:Y:S01]  /*6760*/  ISETP.LT.OR P4, PT, R0.reuse, 0xf1, !P0 ;  /* 0x000000f10000780c */ /* 0x040fe20004781670 */
[----:B------:R-:W-:Y:S01]  /*6770*/  @!P2 IMAD R145, R145, R153, R12 ;  /* 0x000000999191a224 */ /* 0x000fe200078e020c */
[----:B------:R-:W-:Y:S01]  /*6780*/  BSSY B1, `(.L_x_274) ;  /* 0x000000a000017945 */ /* 0x000fe20003800000 */
[C---:B------:R-:W-:Y:S02]  /*6790*/  ISETP.LT.OR P3, PT, R0.reuse, 0xf2, !P0 ;  /* 0x000000f20000780c */ /* 0x040fe40004761670 */
        /* <DEDUP_REMOVED lines=8> */
.L_x_275:
[----:B------:R-:W-:Y:S05]  /*6820*/  BSYNC B1 ;  /* 0x0000000000017941 */ /* 0x000fea0003800000 */
.L_x_274:
[----:B-1----:R-:W-:Y:S01]  /*6830*/  @!P4 IMAD R3, R146, R153, R12 ;  /* 0x000000999203c224 */ /* 0x002fe200078e020c */
[----:B------:R-:W-:Y:S04]  /*6840*/  BSSY B1, `(.L_x_276) ;  /* 0x0000006000017945 */ /* 0x000fe80003800000 */
[----:B------:R1:W-:Y:S01]  /*6850*/  @!P4 STG.E.U8 desc[UR36][R6.64+0xf0], R3 ;  /* 0x0000f0030600c986 */ /* 0x0003e2000c101124 */
[----:B------:R-:W-:Y:S05]  /*6860*/  @P3 BRA `(.L_x_277) ;  /* 0x00000000000c3947 */ /* 0x000fea0003800000 */
[----:B--2---:R-:W1:Y:S02]  /*6870*/  LDG.E.U8 R155, desc[UR36][R10.64+0xf1] ;  /* 0x0000f1240a9b7981 */ /* 0x004e64000c1e1100 */
[----:B-1----:R-:W-:-:S05]  /*6880*/  PRMT R3, R155, 0x8880, RZ ;  /* 0x000088809b037816 */ /* 0x002fca00000000ff */
[----:B------:R-:W-:-:S07]  /*6890*/  IMAD R12, R3, R154, RZ ;  /* 0x0000009a030c7224 */ /* 0x000fce00078e02ff */
.L_x_277:
[----:B------:R-:W-:Y:S05]  /*68a0*/  BSYNC B1 ;  /* 0x0000000000017941 */ /* 0x000fea0003800000 */
.L_x_276:
[----:B------:R-:W-:Y:S01]  /*68b0*/  @!P3 IMAD R147, R147, R153, R12 ;  /* 0x000000999393b224 */ /* 0x000fe200078e020c */
[----:B------:R-:W-:Y:S04]  /*68c0*/  BSSY B1, `(.L_x_278) ;  /* 0x0000006000017945 */ /* 0x000fe80003800000 */
[----:B------:R0:W-:Y:S01]  /*68d0*/  @!P3 STG.E.U8 desc[UR36][R6.64+0xf1], R147 ;  /* 0x0000f1930600b986 */ /* 0x0001e2000c101124 */
[----:B------:R-:W-:Y:S05]  /*68e0*/  @P2 BRA `(.L_x_279) ;  /* 0x00000000000c2947 */ /* 0x000fea0003800000 */
[----:B--2---:R-:W1:Y:S02]  /*68f0*/  LDG.E.U8 R155, desc[UR36][R8.64+0xf8] ;  /* 0x0000f824089b7981 */ /* 0x004e64000c1e1100 */
[----:B-1----:R-:W-:-:S05]  /*6900*/  PRMT R3, R155, 0x8880, RZ ;  /* 0x000088809b037816 */ /* 0x002fca00000000ff */
[----:B------:R-:W-:-:S07]  /*6910*/  IMAD R12, R3, R154, RZ ;  /* 0x0000009a030c7224 */ /* 0x000fce00078e02ff */
.L_x_279:
[----:B------:R-:W-:Y:S05]  /*6920*/  BSYNC B1 ;  /* 0x0000000000017941 */ /* 0x000fea0003800000 */
.L_x_278:
[----:B-1----:R-:W-:Y:S01]  /*6930*/  @!P2 IMAD R3, R148, R153, R12 ;  /* 0x000000999403a224 */ /* 0x002fe200078e020c */
[----:B------:R-:W-:Y:S04]  /*6940*/  BSSY B1, `(.L_x_280) ;  /* 0x0000006000017945 */ /* 0x000fe80003800000 */
[----:B------:R1:W-:Y:S01]  /*6950*/  @!P2 STG.E.U8 desc[UR36][R4.64+0xf8], R3 ;  /* 0x0000f8030400a986 */ /* 0x0003e2000c101124 */
[----:B------:R-:W-:Y:S05]  /*6960*/  @P1 BRA `(.L_x_281) ;  /* 0x00000000000c1947 */ /* 0x000fea0003800000 */
[----:B--2---:R-:W1:Y:S02]  /*6970*/  LDG.E.U8 R155, desc[UR36][R8.64+0xf9] ;  /* 0x0000f924089b7981 */ /* 0x004e64000c1e1100 */
[----:B-1----:R-:W-:-:S05]  /*6980*/  PRMT R3, R155, 0x8880, RZ ;  /* 0x000088809b037816 */ /* 0x002fca00000000ff */
[----:B------:R-:W-:-:S07]  /*6990*/  IMAD R12, R3, R154, RZ ;  /* 0x0000009a030c7224 */ /* 0x000fce00078e02ff */
.L_x_281:
[----:B------:R-:W-:Y:S05]  /*69a0*/  BSYNC B1 ;  /* 0x0000000000017941 */ /* 0x000fea0003800000 */
.L_x_280:
[----:B------:R-:W-:Y:S01]  /*69b0*/  @!P1 IMAD R149, R149, R153, R12 ;  /* 0x0000009995959224 */ /* 0x000fe200078e020c */
[----:B------:R-:W-:Y:S04]  /*69c0*/  BSSY B1, `(.L_x_282) ;  /* 0x0000006000017945 */ /* 0x000fe80003800000 */
[----:B------:R0:W-:Y:S01]  /*69d0*/  @!P1 STG.E.U8 desc[UR36][R4.64+0xf9], R149 ;  /* 0x0000f99504009986 */ /* 0x0001e2000c101124 */
[----:B------:R-:W-:Y:S05]  /*69e0*/  @P5 BRA `(.L_x_283) ;  /* 0x00000000000c5947 */ /* 0x000fea0003800000 */
[----:B--2---:R-:W1:Y:S02]  /*69f0*/  LDG.E.U8 R155, desc[UR36][R10.64+0xf8] ;  /* 0x0000f8240a9b7981 */ /* 0x004e64000c1e1100 */
[----:B-1----:R-:W-:-:S05]  /*6a00*/  PRMT R3, R155, 0x8880, RZ ;  /* 0x000088809b037816 */ /* 0x002fca00000000ff */
[----:B------:R-:W-:-:S07]  /*6a10*/  IMAD R12, R3, R154, RZ ;  /* 0x0000009a030c7224 */ /* 0x000fce00078e02ff */
.L_x_283:
[----:B------:R-:W-:Y:S05]  /*6a20*/  BSYNC B1 ;  /* 0x0000000000017941 */ /* 0x000fea0003800000 */
.L_x_282:
[----:B-1----:R-:W-:Y:S01]  /*6a30*/  @!P5 IMAD R3, R150, R153, R12 ;  /* 0x000000999603d224 */ /* 0x002fe200078e020c */
[----:B------:R-:W-:Y:S01]  /*6a40*/  ISETP.LT.OR P0, PT, R0, 0xfa, !P0 ;  /* 0x000000fa0000780c */ /* 0x000fe20004701670 */
[----:B------:R-:W-:Y:S03]  /*6a50*/  BSSY B1, `(.L_x_284) ;  /* 0x0000006000017945 */ /* 0x000fe60003800000 */
[----:B------:R1:W-:Y:S09]  /*6a60*/  @!P5 STG.E.U8 desc[UR36][R6.64+0xf8], R3 ;  /* 0x0000f8030600d986 */ /* 0x0003f2000c101124 */
[----:B------:R-:W-:Y:S05]  /*6a70*/  @P0 BRA `(.L_x_285) ;  /* 0x00000000000c0947 */ /* 0x000fea0003800000 */
[----:B--2---:R-:W1:Y:S02]  /*6a80*/  LDG.E.U8 R155, desc[UR36][R10.64+0xf9] ;  /* 0x0000f9240a9b7981 */ /* 0x004e64000c1e1100 */
[----:B-1----:R-:W-:-:S05]  /*6a90*/  PRMT R3, R155, 0x8880, RZ ;  /* 0x000088809b037816 */ /* 0x002fca00000000ff */
[----:B------:R-:W-:-:S07]  /*6aa0*/  IMAD R12, R3, R154, RZ ;  /* 0x0000009a030c7224 */ /* 0x000fce00078e02ff */
.L_x_285:
[----:B------:R-:W-:Y:S05]  /*6ab0*/  BSYNC B1 ;  /* 0x0000000000017941 */ /* 0x000fea0003800000 */
.L_x_284:
[----:B------:R-:W-:Y:S01]  /*6ac0*/  IMAD R151, R151, R153, R12 ;  /* 0x0000009997977224 */ /* 0x000fe200078e020c */
[----:B------:R-:W-:Y:S06]  /*6ad0*/  @P0 BRA `(.L_x_286) ;  /* 0x0000001800100947 */ /* 0x000fec0003800000 */
[----:B------:R0:W-:Y:S01]  /*6ae0*/  STG.E.U8 desc[UR36][R6.64+0xf9], R151 ;  /* 0x0000f99706007986 */ /* 0x0001e2000c101124 */
[----:B------:R-:W-:Y:S05]  /*6af0*/  BRA `(.L_x_286) ;  /* 0x0000001800087947 */ /* 0x000fea0003800000 */
.L_x_29:
[C---:B------:R-:W-:Y:S02]  /*6b00*/  ISETP.GE.AND P1, PT, R160.reuse, 0x1, PT ;  /* 0x00000001a000780c */ /* 0x040fe40003f26270 */
[----:B------:R-:W-:Y:S02]  /*6b10*/  ISETP.GE.AND P0, PT, R160, 0x9, PT ;  /* 0x00000009a000780c */ /* 0x000fe40003f06270 */
[C---:B------:R-:W-:Y:S02]  /*6b20*/  ISETP.LT.OR P4, PT, R0.reuse, 0x1, !P1 ;  /* 0x000000010000780c */ /* 0x040fe40004f81670 */
[C---:B------:R-:W-:Y:S02]  /*6b30*/  ISETP.LT.OR P3, PT, R0.reuse, 0x2, !P1 ;  /* 0x000000020000780c */ /* 0x040fe40004f61670 */
[C---:B------:R-:W-:Y:S02]  /*6b40*/  ISETP.LT.OR P2, PT, R0.reuse, 0x1, !P0 ;  /* 0x000000010000780c */ /* 0x040fe40004741670 */
[----:B------:R-:W-:-:S07]  /*6b50*/  ISETP.LT.OR P5, PT, R0, 0x2, !P0 ;  /* 0x000000020000780c */ /* 0x000fce00047a1670 */
[-C--:B------:R-:W-:Y:S02]  /*6b60*/  @!P4 IMAD R3, R24, R153.reuse, RZ ;  /* 0x000000991803c224 */ /* 0x080fe400078e02ff */
[-C--:B------:R-:W-:Y:S02]  /*6b70*/  @!P3 IMAD R25, R25, R153.reuse, RZ ;  /* 0x000000991919b224 */ /* 0x080fe400078e02ff */
[-C--:B------:R-:W-:Y:S01]  /*6b80*/  @!P2 IMAD R9, R26, R153.reuse, RZ ;  /* 0x000000991a09a224 */ /* 0x080fe200078e02ff */
[----:B------:R0:W-:Y:S01]  /*6b90*/  @!P4 STG.E.U8 desc[UR36][R4.64], R3 ;  /* 0x000000030400c986 */ /* 0x0001e2000c101124 */
[C---:B------:R-:W-:Y:S01]  /*6ba0*/  ISETP.LT.OR P4, PT, R0.reuse, 0x9, !P1 ;  /* 0x000000090000780c */ /* 0x040fe20004f81670 */
[----:B------:R-:W-:Y:S02]  /*6bb0*/  @!P5 IMAD R27, R27, R153, RZ ;  /* 0x000000991b1bd224 */ /* 0x000fe400078e02ff */
[----:B------:R-:W-:Y:S01]  /*6bc0*/  @!P3 STG.E.U8 desc[UR36][R4.64+0x1], R25 ;  /* 0x000001190400b986 */ /* 0x000fe2000c101124 */
[----:B------:R-:W-:-:S03]  /*6bd0*/  ISETP.LT.OR P3, PT, R0, 0xa, !P1 ;  /* 0x0000000a0000780c */ /* 0x000fc60004f61670 */
[----:B------:R1:W-:Y:S01]  /*6be0*/  @!P2 STG.E.U8 desc[UR36][R6.64], R9 ;  /* 0x000000090600a986 */ /* 0x0003e2000c101124 */
[----:B------:R-:W-:-:S03]  /*6bf0*/  ISETP.LT.OR P2, PT, R0, 0x9, !P0 ;  /* 0x000000090000780c */ /* 0x000fc60004741670 */
[----:B------:R-:W-:Y:S01]  /*6c00*/  @!P5 STG.E.U8 desc[UR36][R6.64+0x1], R27 ;  /* 0x0000011b0600d986 */ /* 0x000fe2000c101124 */
[----:B------:R-:W-:Y:S01]  /*6c10*/  ISETP.LT.OR P5, PT, R0, 0xa, !P0 ;  /* 0x0000000a0000780c */ /* 0x000fe200047a1670 */
[----:B------:R-:W-:-:S04]  /*6c20*/  @!P4 IMAD R11, R28, R153, RZ ;  /* 0x000000991c0bc224 */ /* 0x000fc800078e02ff */
[-C--:B------:R-:W-:Y:S01]  /*6c30*/  @!P3 IMAD R29, R29, R153.reuse, RZ ;  /* 0x000000991d1db224 */ /* 0x080fe200078e02ff */
[----:B------:R-:W-:Y:S01]  /*6c40*/  @!P4 STG.E.U8 desc[UR36][R4.64+0x8], R11 ;  /* 0x0000080b0400c986 */ /* 0x000fe2000c101124 */
[----:B------:R-:W-:Y:S02]  /*6c50*/  ISETP.LT.OR P4, PT, R0, 0x11, !P1 ;  /* 0x000000110000780c */ /* 0x000fe40004f81670 */
[-C--:B0-----:R-:W-:Y:S01]  /*6c60*/  @!P2 IMAD R3, R30, R153.reuse, RZ ;  /* 0x000000991e03a224 */ /* 0x081fe200078e02ff */
[----:B------:R-:W-:Y:S01]  /*6c70*/  @!P3 STG.E.U8 desc[UR36][R4.64+0x9], R29 ;  /* 0x0000091d0400b986 */ /* 0x000fe2000c101124 */
[C---:B------:R-:W-:Y:S02]  /*6c80*/  ISETP.LT.OR P3, PT, R0.reuse, 0x12, !P1 ;  /* 0x000000120000780c */ /* 0x040fe40004f61670 */
[----:B------:R-:W-:Y:S01]  /*6c90*/  @!P5 IMAD R31, R31, R153, RZ ;  /* 0x000000991f1fd224 */ /* 0x000fe200078e02ff */
[----:B------:R0:W-:Y:S01]  /*6ca0*/  @!P2 STG.E.U8 desc[UR36][R6.64+0x8], R3 ;  /* 0x000008030600a986 */ /* 0x0001e2000c101124 */
[----:B------:R-:W-:-:S03]  /*6cb0*/  ISETP.LT.OR P2, PT, R0, 0x11, !P0 ;  /* 0x000000110000780c */ /* 0x000fc60004741670 */
[----:B------:R-:W-:Y:S01]  /*6cc0*/  @!P5 STG.E.U8 desc[UR36][R6.64+0x9], R31 ;  /* 0x0000091f0600d986 */ /* 0x000fe2000c101124 */
[----:B------:R-:W-:Y:S01]  /*6cd0*/  ISETP.LT.OR P5, PT, R0, 0x12, !P0 ;  /* 0x000000120000780c */ /* 0x000fe200047a1670 */
[----:B-1----:R-:W-:-:S04]  /*6ce0*/  @!P4 IMAD R9, R32, R153, RZ ;  /* 0x000000992009c224 */ /* 0x002fc800078e02ff */
        /* <DEDUP_REMOVED lines=301> */
[----:B------:R1:W-:Y:S01]  /*7fc0*/  @!P4 STG.E.U8 desc[UR36][R4.64+0xd8], R11 ;  /* 0x0000d80b0400c986 */ /* 0x0003e2000c101124 */
        /* <DEDUP_REMOVED lines=13> */
[-C--:B-1----:R-:W-:Y:S01]  /*80a0*/  @!P2 IMAD R11, R138, R153.reuse, RZ ;  /* 0x000000998a0ba224 */ /* 0x082fe200078e02ff */
[----:B------:R-:W-:Y:S01]  /*80b0*/  @!P3 STG.E.U8 desc[UR36][R4.64+0xe1], R137 ;  /* 0x0000e1890400b986 */ /* 0x000fe2000c101124 */
[C---:B------:R-:W-:Y:S02]  /*80c0*/  ISETP.LT.OR P3, PT, R0.reuse, 0xea, !P1 ;  /* 0x000000ea0000780c */ /* 0x040fe40004f61670 */
[----:B------:R-:W-:Y:S01]  /*80d0*/  @!P5 IMAD R139, R139, R153, RZ ;  /* 0x000000998b8bd224 */ /* 0x000fe200078e02ff */
[----:B------:R1:W-:Y:S01]  /*80e0*/  @!P2 STG.E.U8 desc[UR36][R6.64+0xe0], R11 ;  /* 0x0000e00b0600a986 */ /* 0x0003e2000c101124 */
[----:B------:R-:W-:-:S03]  /*80f0*/  ISETP.LT.OR P2, PT, R0, 0xe9, !P0 ;  /* 0x000000e90000780c */ /* 0x000fc60004741670 */
[----:B------:R-:W-:Y:S01]  /*8100*/  @!P5 STG.E.U8 desc[UR36][R6.64+0xe1], R139 ;  /* 0x0000e18b0600d986 */ /* 0x000fe2000c101124 */
[----:B------:R-:W-:Y:S01]  /*8110*/  ISETP.LT.OR P5, PT, R0, 0xea, !P0 ;  /* 0x000000ea0000780c */ /* 0x000fe200047a1670 */
[----:B0-----:R-:W-:-:S04]  /*8120*/  @!P4 IMAD R3, R140, R153, RZ ;  /* 0x000000998c03c224 */ /* 0x001fc800078e02ff */
[-C--:B------:R-:W-:Y:S01]  /*8130*/  @!P3 IMAD R141, R141, R153.reuse, RZ ;  /* 0x000000998d8db224 */ /* 0x080fe200078e02ff */
[----:B------:R0:W-:Y:S01]  /*8140*/  @!P4 STG.E.U8 desc[UR36][R4.64+0xe8], R3 ;  /* 0x0000e8030400c986 */ /* 0x0001e2000c101124 */
[----:B------:R-:W-:Y:S02]  /*8150*/  ISETP.LT.OR P4, PT, R0, 0xf2, !P1 ;  /* 0x000000f20000780c */ /* 0x000fe40004f81670 */
[-C--:B---3--:R-:W-:Y:S01]  /*8160*/  @!P2 IMAD R9, R142, R153.reuse, RZ ;  /* 0x000000998e09a224 */ /* 0x088fe200078e02ff */
[----:B------:R-:W-:Y:S01]  /*8170*/  @!P3 STG.E.U8 desc[UR36][R4.64+0xe9], R141 ;  /* 0x0000e98d0400b986 */ /* 0x000fe2000c101124 */
[C---:B------:R-:W-:Y:S02]  /*8180*/  ISETP.LT.OR P3, PT, R0.reuse, 0xf1, !P1 ;  /* 0x000000f10000780c */ /* 0x040fe40004f61670 */
[----:B------:R-:W-:Y:S01]  /*8190*/  @!P5 IMAD R143, R143, R153, RZ ;  /* 0x000000998f8fd224 */ /* 0x000fe200078e02ff */
[----:B------:R-:W-:Y:S01]  /*81a0*/  @!P2 STG.E.U8 desc[UR36][R6.64+0xe8], R9 ;  /* 0x0000e8090600a986 */ /* 0x000fe2000c101124 */
[----:B------:R-:W-:-:S03]  /*81b0*/  ISETP.LT.OR P2, PT, R0, 0xf1, !P0 ;  /* 0x000000f10000780c */ /* 0x000fc60004741670 */
[----:B------:R-:W-:Y:S01]  /*81c0*/  @!P5 STG.E.U8 desc[UR36][R6.64+0xe9], R143 ;  /* 0x0000e98f0600d986 */ /* 0x000fe2000c101124 */
[----:B------:R-:W-:Y:S01]  /*81d0*/  ISETP.LT.OR P5, PT, R0, 0xf9, !P0 ;  /* 0x000000f90000780c */ /* 0x000fe200047a1670 */
[----:B------:R-:W-:-:S04]  /*81e0*/  @!P4 IMAD R145, R145, R153, RZ ;  /* 0x000000999191c224 */ /* 0x000fc800078e02ff */
[-C--:B-1----:R-:W-:Y:S01]  /*81f0*/  @!P3 IMAD R11, R144, R153.reuse, RZ ;  /* 0x00000099900bb224 */ /* 0x082fe200078e02ff */
[----:B------:R-:W-:Y:S01]  /*8200*/  @!P4 STG.E.U8 desc[UR36][R4.64+0xf1], R145 ;  /* 0x0000f1910400c986 */ /* 0x000fe2000c101124 */
[C---:B------:R-:W-:Y:S02]  /*8210*/  ISETP.LT.OR P4, PT, R0.reuse, 0xf2, !P0 ;  /* 0x000000f20000780c */ /* 0x040fe40004781670 */
[C---:B------:R-:W-:Y:S01]  /*8220*/  ISETP.LT.OR P0, PT, R0.reuse, 0xfa, !P0 ;  /* 0x000000fa0000780c */ /* 0x040fe20004701670 */
[----:B------:R1:W-:Y:S01]  /*8230*/  @!P3 STG.E.U8 desc[UR36][R4.64+0xf0], R11 ;  /* 0x0000f00b0400b986 */ /* 0x0003e2000c101124 */
[----:B------:R-:W-:Y:S01]  /*8240*/  ISETP.LT.OR P3, PT, R0, 0xf9, !P1 ;  /* 0x000000f90000780c */ /* 0x000fe20004f61670 */
[----:B0-----:R-:W-:Y:S01]  /*8250*/  @!P2 IMAD R3, R146, R153, RZ ;  /* 0x000000999203a224 */ /* 0x001fe200078e02ff */
[----:B------:R-:W-:-:S04]  /*8260*/  ISETP.LT.OR P1, PT, R0, 0xfa, !P1 ;  /* 0x000000fa0000780c */ /* 0x000fc80004f21670 */
[----:B------:R0:W-:Y:S03]  /*8270*/  @!P2 STG.E.U8 desc[UR36][R6.64+0xf0], R3 ;  /* 0x0000f0030600a986 */ /* 0x0001e6000c101124 */
[-C--:B------:R-:W-:Y:S02]  /*8280*/  @!P4 IMAD R147, R147, R153.reuse, RZ ;  /* 0x000000999393c224 */ /* 0x080fe400078e02ff */
[-C--:B-1----:R-:W-:Y:S02]  /*8290*/  @!P5 IMAD R11, R150, R153.reuse, RZ ;  /* 0x00000099960bd224 */ /* 0x082fe400078e02ff */
[-C--:B------:R-:W-:Y:S01]  /*82a0*/  @!P3 IMAD R9, R148, R153.reuse, RZ ;  /* 0x000000999409b224 */ /* 0x080fe200078e02ff */
[----:B------:R0:W-:Y:S01]  /*82b0*/  @!P4 STG.E.U8 desc[UR36][R6.64+0xf1], R147 ;  /* 0x0000f1930600c986 */ /* 0x0001e2000c101124 */
[-C--:B------:R-:W-:Y:S02]  /*82c0*/  @!P1 IMAD R149, R149, R153.reuse, RZ ;  /* 0x0000009995959224 */ /* 0x080fe400078e02ff */
[----:B------:R-:W-:Y:S01]  /*82d0*/  @!P0 IMAD R151, R151, R153, RZ ;  /* 0x0000009997978224 */ /* 0x000fe200078e02ff */
[----:B------:R0:W-:Y:S04]  /*82e0*/  @!P3 STG.E.U8 desc[UR36][R4.64+0xf8], R9 ;  /* 0x0000f8090400b986 */ /* 0x0001e8000c101124 */
[----:B------:R0:W-:Y:S04]  /*82f0*/  @!P1 STG.E.U8 desc[UR36][R4.64+0xf9], R149 ;  /* 0x0000f99504009986 */ /* 0x0001e8000c101124 */
[----:B------:R0:W-:Y:S04]  /*8300*/  @!P5 STG.E.U8 desc[UR36][R6.64+0xf8], R11 ;  /* 0x0000f80b0600d986 */ /* 0x0001e8000c101124 */
[----:B------:R0:W-:Y:S02]  /*8310*/  @!P0 STG.E.U8 desc[UR36][R6.64+0xf9], R151 ;  /* 0x0000f99706008986 */ /* 0x0001e4000c101124 */
.L_x_286:
[----:B------:R-:W-:Y:S05]  /*8320*/  BSYNC B0 ;  /* 0x0000000000007941 */ /* 0x000fea0003800000 */
.L_x_28:
[----:B------:R-:W-:Y:S01]  /*8330*/  ULDC UR4, c[0x0][0xc] ;  /* 0x0000030000047ab9 */ /* 0x000fe20000000800 */
[----:B------:R-:W-:Y:S01]  /*8340*/  ULDC UR5, c[0x0][0x10] ;  /* 0x0000040000057ab9 */ /* 0x000fe20000000800 */
[----:B01----:R-:W0:Y:S01]  /*8350*/  LDC R3, c[0x0][0x14] ;  /* 0x00000500ff037b82 */ /* 0x003e220000000800 */
[----:B------:R-:W-:Y:S01]  /*8360*/  UIMAD.WIDE.U32 UR4, UR4, UR5, URZ ;  /* 0x00000005040472a5 */ /* 0x000fe2000f8e003f */
[----:B------:R-:W-:Y:S01]  /*8370*/  PRMT R0, RZ, 0x7610, R0 ;  /* 0x00007610ff007816 */ /* 0x000fe20000000000 */
[----:B------:R-:W-:Y:S02]  /*8380*/  IMAD.MOV.U32 R23, RZ, RZ, -0x1 ;  /* 0xffffffffff177424 */ /* 0x000fe400078e00ff */
[----:B------:R-:W-:Y:S02]  /*8390*/  IMAD.MOV.U32 R22, RZ, RZ, -0x1 ;  /* 0xffffffffff167424 */ /* 0x000fe400078e00ff */
[----:B0-----:R-:W-:-:S04]  /*83a0*/  IMAD.WIDE.U32 R16, R3, UR4, R16 ;  /* 0x0000000403107c25 */ /* 0x001fc8000f8e0010 */
[----:B------:R-:W-:Y:S01]  /*83b0*/  IMAD R3, R3, UR5, RZ ;  /* 0x0000000503037c24 */ /* 0x000fe2000f8e02ff */
[----:B------:R-:W-:Y:S02]  /*83c0*/  ULDC.64 UR4, c[0x0][0x650] ;  /* 0x0001940000047ab9 */ /* 0x000fe40000000a00 */
[----:B------:R-:W-:Y:S01]  /*83d0*/  ISETP.GE.U32.AND P0, PT, R16, UR4, PT ;  /* 0x0000000410007c0c */ /* 0x000fe2000bf06070 */
[----:B------:R-:W-:-:S05]  /*83e0*/  IMAD.IADD R17, R17, 0x1, R3 ;  /* 0x0000000111117824 */ /* 0x000fca00078e0203 */
[----:B------:R-:W-:-:S13]  /*83f0*/  ISETP.GE.U32.AND.EX P0, PT, R17, UR5, PT, P0 ;  /* 0x0000000511007c0c */ /* 0x000fda000bf06100 */
[----:B------:R-:W-:Y:S05]  /*8400*/  @P0 BRA `(.L_x_287) ;  /* 0x0000000400640947 */ /* 0x000fea0003800000 */
[----:B------:R-:W0:Y:S01]  /*8410*/  S2R R12, SR_CTAID.X ;  /* 0x00000000000c7919 */ /* 0x000e220000002500 */
[----:B------:R-:W1:Y:S01]  /*8420*/  LDC.64 R10, c[0x0][0x628] ;  /* 0x00018a00ff0a7b82 */ /* 0x000e620000000a00 */
[----:B------:R-:W-:Y:S01]  /*8430*/  ULDC UR4, c[0x0][0x150] ;  /* 0x0000540000047ab9 */ /* 0x000fe20000000800 */
[----:B------:R-:W-:Y:S01]  /*8440*/  IMAD.MOV.U32 R8, RZ, RZ, R16 ;  /* 0x000000ffff087224 */ /* 0x000fe200078e0010 */
[----:B------:R-:W0:Y:S01]  /*8450*/  S2R R23, SR_CTAID.Y ;  /* 0x0000000000177919 */ /* 0x000e220000002600 */
[----:B------:R-:W-:-:S04]  /*8460*/  IMAD.MOV.U32 R9, RZ, RZ, R17 ;  /* 0x000000ffff097224 */ /* 0x000fc800078e0011 */
[----:B------:R-:W2:Y:S08]  /*8470*/  LDC R21, c[0x0][0x144] ;  /* 0x00005100ff157b82 */ /* 0x000eb00000000800 */
[----:B------:R-:W2:Y:S08]  /*8480*/  LDC R0, c[0x0][0x630] ;  /* 0x00018c00ff007b82 */ /* 0x000eb00000000800 */
[----:B------:R-:W2:Y:S01]  /*8490*/  LDC.64 R14, c[0x0][0x620] ;  /* 0x00018800ff0e7b82 */ /* 0x000ea20000000a00 */
[----:B-1----:R-:W-:-:S04]  /*84a0*/  ISETP.NE.U32.AND P0, PT, R10, RZ, PT ;  /* 0x000000ff0a00720c */ /* 0x002fc80003f05070 */
[----:B------:R-:W-:Y:S02]  /*84b0*/  ISETP.NE.AND.EX P0, PT, R11, RZ, PT, P0 ;  /* 0x000000ff0b00720c */ /* 0x000fe40003f05300 */
[----:B0-----:R-:W-:-:S05]  /*84c0*/  I2FP.F32.U32 R3, R12 ;  /* 0x0000000c00037245 */ /* 0x001fca0000201000 */
[----:B------:R-:W-:-:S04]  /*84d0*/  FMUL R3, R3, UR4 ;  /* 0x0000000403037c20 */ /* 0x000fc80008400000 */
[----:B------:R0:W1:Y:S02]  /*84e0*/  F2I.U32.TRUNC.NTZ R20, R3 ;  /* 0x0000000300147305 */ /* 0x000064000020f000 */
[----:B------:R-:W-:Y:S05]  /*84f0*/  @!P0 BRA `(.L_x_288) ;  /* 0x0000000000288947 */ /* 0x000fea0003800000 */
[----:B0-----:R-:W0:Y:S02]  /*8500*/  LDC R3, c[0x0][0x634] ;  /* 0x00018d00ff037b82 */ /* 0x001e240000000800 */
[----:B0-----:R-:W-:-:S05]  /*8510*/  IADD3 R3, P0, R16, R3, RZ ;  /* 0x0000000310037210 */ /* 0x001fca0007f1e0ff */
[----:B------:R-:W-:-:S04]  /*8520*/  IMAD.X R13, RZ, RZ, R17, P0 ;  /* 0x000000ffff0d7224 */ /* 0x000fc800000e0611 */
[----:B---3--:R-:W-:-:S04]  /*8530*/  IMAD.WIDE.U32 R4, R13, R10, RZ ;  /* 0x0000000a0d047225 */ /* 0x008fc800078e00ff */
[----:B----4-:R-:W-:-:S04]  /*8540*/  IMAD.WIDE.U32 R6, P0, R3, R11, R4 ;  /* 0x0000000b03067225 */ /* 0x010fc80007800004 */
[----:B------:R-:W-:-:S04]  /*8550*/  IMAD.WIDE.U32 R4, R3, R10, RZ ;  /* 0x0000000a03047225 */ /* 0x000fc800078e00ff */
[----:B------:R-:W-:Y:S01]  /*8560*/  IMAD.X R9, RZ, RZ, RZ, P0 ;  /* 0x000000ffff097224 */ /* 0x000fe200000e06ff */
[----:B------:R-:W-:Y:S01]  /*8570*/  IADD3 RZ, P0, R5, R6, RZ ;  /* 0x0000000605ff7210 */ /* 0x000fe20007f1e0ff */
[----:B------:R-:W-:-:S04]  /*8580*/  IMAD.MOV.U32 R8, RZ, RZ, R7 ;  /* 0x000000ffff087224 */ /* 0x000fc800078e0007 */
[----:B------:R-:W-:-:S08]  /*8590*/  IMAD.WIDE.U32.X R8, R13, R11, R8, P0 ;  /* 0x0000000b0d087225 */ /* 0x000fd000000e0408 */
.L_x_288:
[----:B----4-:R-:W4:Y:S01]  /*85a0*/  LDC.64 R26, c[0x0][0x640] ;  /* 0x00019000ff1a7b82 */ /* 0x010f220000000a00 */
[-CC-:B--2---:R-:W-:Y:S01]  /*85b0*/  SHF.R.U64 R22, R8, R0.reuse, R9.reuse ;  /* 0x0000000008167219 */ /* 0x184fe20000001209 */
[----:B-1----:R-:W-:Y:S01]  /*85c0*/  IMAD.MOV R20, RZ, RZ, -R20 ;  /* 0x000000ffff147224 */ /* 0x002fe200078e0a14 */
[----:B------:R-:W-:Y:S01]  /*85d0*/  SHF.R.U32.HI R0, RZ, R0, R9 ;  /* 0x00000000ff007219 */ /* 0x000fe20000011609 */
[----:B------:R-:W-:Y:S01]  /*85e0*/  ULDC UR4, c[0x0][0x154] ;  /* 0x0000550000047ab9 */ /* 0x000fe20000000800 */
[----:B0-----:R-:W-:Y:S01]  /*85f0*/  IADD3 R3, P0, RZ, -R22, RZ ;  /* 0x80000016ff037210 */ /* 0x001fe20007f1e0ff */
[----:B------:R-:W-:Y:S02]  /*8600*/  IMAD R21, R21, R20, R12 ;  /* 0x0000001415157224 */ /* 0x000fe400078e020c */
[----:B------:R-:W0:Y:S01]  /*8610*/  LDC R6, c[0x0][0x618] ;  /* 0x00018600ff067b82 */ /* 0x000e220000000800 */
[----:B------:R-:W-:Y:S02]  /*8620*/  IMAD.MOV.U32 R7, RZ, RZ, 0x1 ;  /* 0x00000001ff077424 */ /* 0x000fe400078e00ff */
[----:B---3--:R-:W-:-:S04]  /*8630*/  IMAD.X R5, RZ, RZ, ~R0, P0 ;  /* 0x000000ffff057224 */ /* 0x008fc800000e0e00 */
[-C--:B------:R-:W-:Y:S01]  /*8640*/  IMAD R0, R5, R14.reuse, RZ ;  /* 0x0000000e05007224 */ /* 0x080fe200078e02ff */
[----:B------:R-:W1:Y:S01]  /*8650*/  LDC R8, c[0x0][0x608] ;  /* 0x00018200ff087b82 */ /* 0x000e620000000800 */
[----:B------:R-:W-:-:S04]  /*8660*/  IMAD.WIDE.U32 R4, R3, R14, R16 ;  /* 0x0000000e03047225 */ /* 0x000fc800078e0010 */
[----:B------:R-:W-:Y:S01]  /*8670*/  IMAD R3, R3, R15, R0 ;  /* 0x0000000f03037224 */ /* 0x000fe200078e0200 */
[----:B------:R-:W-:Y:S02]  /*8680*/  I2FP.F32.U32 R0, R23 ;  /* 0x0000001700007245 */ /* 0x000fe40000201000 */
[----:B------:R-:W2:Y:S01]  /*8690*/  LDC R24, c[0x0][0x658] ;  /* 0x00019600ff187b82 */ /* 0x000ea20000000800 */
[----:B------:R-:W-:Y:S01]  /*86a0*/  IMAD.IADD R3, R5, 0x1, R3 ;  /* 0x0000000105037824 */ /* 0x000fe200078e0203 */
[----:B----4-:R-:W-:Y:S01]  /*86b0*/  ISETP.NE.U32.AND P0, PT, R26, RZ, PT ;  /* 0x000000ff1a00720c */ /* 0x010fe20003f05070 */
[----:B------:R-:W-:Y:S01]  /*86c0*/  FMUL R0, R0, UR4 ;  /* 0x0000000400007c20 */ /* 0x000fe20008400000 */
[----:B------:R-:W-:Y:S02]  /*86d0*/  IMAD.MOV.U32 R5, RZ, RZ, -0x1 ;  /* 0xffffffffff057424 */ /* 0x000fe400078e00ff */
[----:B------:R-:W-:Y:S01]  /*86e0*/  ISETP.NE.AND.EX P0, PT, R27, RZ, PT, P0 ;  /* 0x000000ff1b00720c */ /* 0x000fe20003f05300 */
[----:B------:R3:W4:Y:S01]  /*86f0*/  F2I.U32.TRUNC.NTZ R13, R0 ;  /* 0x00000000000d7305 */ /* 0x000722000020f000 */
[----:B------:R-:W3:Y:S01]  /*8700*/  LDC R20, c[0x0][0x148] ;  /* 0x00005200ff147b82 */ /* 0x000ee20000000800 */
[----:B0-----:R-:W-:-:S02]  /*8710*/  SHF.R.U64 R12, R4, R6, R3 ;  /* 0x00000006040c7219 */ /* 0x001fc40000001203 */
[----:B------:R-:W-:-:S05]  /*8720*/  SHF.R.U32.HI R3, RZ, R6, R3 ;  /* 0x00000006ff037219 */ /* 0x000fca0000011603 */
[----:B------:R-:W0:Y:S01]  /*8730*/  LDC R15, c[0x0][0x600] ;  /* 0x00018000ff0f7b82 */ /* 0x000e220000000800 */
[-CC-:B-1----:R-:W-:Y:S02]  /*8740*/  SHF.R.U64 R10, R12, R8.reuse, R3.reuse ;  /* 0x000000080c0a7219 */ /* 0x182fe40000001203 */
[----:B------:R-:W-:-:S05]  /*8750*/  SHF.R.U32.HI R3, RZ, R8, R3 ;  /* 0x00000008ff037219 */ /* 0x000fca0000011603 */
[----:B------:R-:W1:Y:S01]  /*8760*/  LDC R28, c[0x0][0x648] ;  /* 0x00019200ff1c7b82 */ /* 0x000e620000000800 */
[-C--:B--2---:R-:W-:Y:S02]  /*8770*/  SHF.L.U32 R4, R5, R24.reuse, RZ ;  /* 0x0000001805047219 */ /* 0x084fe400000006ff */
[--C-:B------:R-:W-:Y:S02]  /*8780*/  SHF.R.U64 R14, R10, R24, R3.reuse ;  /* 0x000000180a0e7219 */ /* 0x100fe40000001203 */
[----:B------:R-:W-:Y:S02]  /*8790*/  LOP3.LUT R25, RZ, R4, RZ, 0x33, !PT ;  /* 0x00000004ff197212 */ /* 0x000fe400078e33ff */
[-C--:B------:R-:W-:Y:S01]  /*87a0*/  SHF.R.U32.HI R5, RZ, R24.reuse, R3 ;  /* 0x00000018ff057219 */ /* 0x080fe20000011603 */
[----:B------:R-:W2:Y:S01]  /*87b0*/  LDC R29, c[0x0][0x638] ;  /* 0x00018e00ff1d7b82 */ /* 0x000ea20000000800 */
[----:B------:R-:W-:Y:S01]  /*87c0*/  SHF.L.U32 R152, R7, R24, RZ ;  /* 0x0000001807987219 */ /* 0x000fe200000006ff */
[----:B------:R-:W-:-:S06]  /*87d0*/  IMAD.MOV.U32 R4, RZ, RZ, R14 ;  /* 0x000000ffff047224 */ /* 0x000fcc00078e000e */
[----:B------:R-:W0:Y:S01]  /*87e0*/  LDC R30, c[0x0][0x610] ;  /* 0x00018400ff1e7b82 */ /* 0x000e220000000800 */
[----:B----4-:R-:W-:Y:S05]  /*87f0*/  @!P0 BRA `(.L_x_289) ;  /* 0x0000000000288947 */ /* 0x010fea0003800000 */
[----:B------:R-:W4:Y:S02]  /*8800*/  LDC R3, c[0x0][0x64c] ;  /* 0x00019300ff037b82 */ /* 0x000f240000000800 */
[----:B----4-:R-:W-:-:S05]  /*8810*/  IADD3 R3, P0, R14, R3, RZ ;  /* 0x000000030e037210 */ /* 0x010fca0007f1e0ff */
        /* <DEDUP_REMOVED lines=8> */
.L_x_289:
[----:B------:R-:W-:Y:S01]  /*88a0*/  ISETP.NE.AND P0, PT, R2, 0x1, PT ;  /* 0x000000010200780c */ /* 0x000fe20003f05270 */
[----:B0-----:R-:W-:Y:S01]  /*88b0*/  VIADD R7, R15, 0xffffffff ;  /* 0xffffffff0f077836 */ /* 0x001fe20000000000 */
[----:B-1-3--:R-:W-:Y:S01]  /*88c0*/  SHF.R.U64 R0, R4, R28, R5 ;  /* 0x0000001c04007219 */ /* 0x00afe20000001205 */
[----:B------:R-:W-:Y:S01]  /*88d0*/  IMAD.MOV R13, RZ, RZ, -R13 ;  /* 0x000000ffff0d7224 */ /* 0x000fe200078e0a0d */
[----:B------:R-:W-:Y:S01]  /*88e0*/  LOP3.LUT R5, R10, R25, RZ, 0xc0, !PT ;  /* 0x000000190a057212 */ /* 0x000fe200078ec0ff */
[----:B------:R-:W-:Y:S02]  /*88f0*/  IMAD.MOV.U32 R4, RZ, RZ, 0x1 ;  /* 0x00000001ff047424 */ /* 0x000fe400078e00ff */
[----:B------:R-:W-:Y:S02]  /*8900*/  IMAD.MOV R3, RZ, RZ, -R0 ;  /* 0x000000ffff037224 */ /* 0x000fe400078e0a00 */
[----:B------:R-:W-:Y:S01]  /*8910*/  IMAD R152, R152, R0, R5 ;  /* 0x0000000098987224 */ /* 0x000fe200078e0205 */
[----:B------:R-:W-:Y:S01]  /*8920*/  LOP3.LUT R5, R12, R7, RZ, 0xc0, !PT ;  /* 0x000000070c057212 */ /* 0x000fe200078ec0ff */
[----:B--2---:R-:W-:-:S02]  /*8930*/  IMAD R0, R3, R29, R14 ;  /* 0x0000001d03007224 */ /* 0x004fc400078e020e */
[----:B------:R-:W-:Y:S02]  /*8940*/  @P0 IMAD R21, R20, R13, R23 ;  /* 0x0000000d14150224 */ /* 0x000fe400078e0217 */
[----:B------:R-:W-:Y:S01]  /*8950*/  IMAD R3, R0, R15, R5 ;  /* 0x0000000f00037224 */ /* 0x000fe200078e0205 */
[----:B------:R-:W-:Y:S01]  /*8960*/  PRMT R0, R4, 0x7610, R0 ;  /* 0x0000761004007816 */ /* 0x000fe20000000000 */
[----:B------:R-:W-:-:S05]  /*8970*/  IMAD R152, R152, R30, R21 ;  /* 0x0000001e98987224 */ /* 0x000fca00078e0215 */
[----:B------:R-:W-:Y:S02]  /*8980*/  SEL R23, R3, R152, !P0 ;  /* 0x0000009803177207 */ /* 0x000fe40004000000 */
[----:B------:R-:W-:-:S07]  /*8990*/  SEL R152, R152, R3, !P0 ;  /* 0x0000000398987207 */ /* 0x000fce0004000000 */
.L_x_287:
[----:B------:R-:W-:-:S13]  /*89a0*/  LOP3.LUT P0, RZ, R0, 0xff, RZ, 0xc0, !PT ;  /* 0x000000ff00ff7812 */ /* 0x000fda000780c0ff */
[----:B------:R-:W-:Y:S05]  /*89b0*/  @P0 BRA `(.L_x_290) ;  /* 0xffffff84004c0947 */ /* 0x000fea000383ffff */
[----:B------:R-:W-:Y:S05]  /*89c0*/  EXIT ;  /* 0x000000000000794d */ /* 0x000fea0003800000 */
.L_x_3:
[----:B0-----:R-:W-:Y:S01]  /*89d0*/  ULDC.64 UR4, c[0x0][0x650] ;  /* 0x0001940000047ab9 */ /* 0x001fe20000000a00 */
        /* <DEDUP_REMOVED lines=25> */
.L_x_292:
[--C-:B------:R-:W-:Y:S01]  /*8b70*/  SHF.R.U64 R12, R10, R14, R11.reuse ;  /* 0x0000000e0a0c7219 */ /* 0x100fe2000000120b */
[----:B------:R-:W0:Y:S01]  /*8b80*/  LDC R22, c[0x0][0x618] ;  /* 0x00018600ff167b82 */ /* 0x000e220000000800 */
[----:B------:R-:W-:Y:S01]  /*8b90*/  I2FP.F32.U32 R6, R4 ;  /* 0x0000000400067245 */ /* 0x000fe20000201000 */
[----:B------:R-:W-:Y:S01]  /*8ba0*/  ULDC UR4, c[0x0][0x150] ;  /* 0x0000540000047ab9 */ /* 0x000fe20000000800 */
[----:B------:R-:W-:Y:S02]  /*8bb0*/  SHF.R.U32.HI R5, RZ, R14, R11 ;  /* 0x0000000eff057219 */ /* 0x000fe4000001160b */
[----:B------:R-:W-:Y:S01]  /*8bc0*/  IADD3 R9, P0, RZ, -R12, RZ ;  /* 0x8000000cff097210 */ /* 0x000fe20007f1e0ff */
[----:B------:R-:W-:Y:S01]  /*8bd0*/  FMUL R11, R6, UR4 ;  /* 0x00000004060b7c20 */ /* 0x000fe20008400000 */
[----:B------:R-:W-:Y:S01]  /*8be0*/  ULDC UR4, c[0x0][0x154] ;  /* 0x0000550000047ab9 */ /* 0x000fe20000000800 */
[----:B------:R-:W1:Y:S02]  /*8bf0*/  LDC.64 R24, c[0x0][0x640] ;  /* 0x00019000ff187b82 */ /* 0x000e640000000a00 */
[----:B------:R-:W-:-:S02]  /*8c00*/  IMAD.X R5, RZ, RZ, ~R5, P0 ;  /* 0x000000ffff057224 */ /* 0x000fc400000e0e05 */
[----:B------:R-:W2:Y:S01]  /*8c10*/  F2I.U32.TRUNC.NTZ R11, R11 ;  /* 0x0000000b000b7305 */ /* 0x000ea2000020f000 */
[----:B------:R-:W-:-:S03]  /*8c20*/  IMAD.WIDE.U32 R6, R9, R20, R16 ;  /* 0x0000001409067225 */ /* 0x000fc600078e0010 */
[----:B------:R-:W3:Y:S01]  /*8c30*/  LDC R13, c[0x0][0x144] ;  /* 0x00005100ff0d7b82 */ /* 0x000ee20000000800 */
[----:B------:R-:W-:-:S04]  /*8c40*/  IMAD R8, R5, R20, RZ ;  /* 0x0000001405087224 */ /* 0x000fc800078e02ff */
[----:B------:R-:W-:Y:S02]  /*8c50*/  IMAD R5, R9, R21, R8 ;  /* 0x0000001509057224 */ /* 0x000fe400078e0208 */
[----:B------:R-:W-:Y:S01]  /*8c60*/  IMAD.MOV.U32 R8, RZ, RZ, -0x1 ;  /* 0xffffffffff087424 */ /* 0x000fe200078e00ff */
[----:B------:R-:W4:Y:S01]  /*8c70*/  LDC R14, c[0x0][0x608] ;  /* 0x00018200ff0e7b82 */ /* 0x000f220000000800 */
[----:B------:R-:W-:Y:S01]  /*8c80*/  IMAD.IADD R5, R7, 0x1, R5 ;  /* 0x0000000107057824 */ /* 0x000fe200078e0205 */
[----:B------:R-:W-:-:S04]  /*8c90*/  I2FP.F32.U32 R7, R3 ;  /* 0x0000000300077245 */ /* 0x000fc80000201000 */
[-C--:B0-----:R-:W-:Y:S01]  /*8ca0*/  SHF.R.U64 R10, R6, R22.reuse, R5 ;  /* 0x00000016060a7219 */ /* 0x081fe20000001205 */
[----:B--2---:R-:W-:Y:S01]  /*8cb0*/  IMAD.MOV R6, RZ, RZ, -R11 ;  /* 0x000000ffff067224 */ /* 0x004fe200078e0a0b */
[----:B------:R-:W0:Y:S01]  /*8cc0*/  LDC R9, c[0x0][0x658] ;  /* 0x00019600ff097b82 */ /* 0x000e220000000800 */
[----:B-1----:R-:W-:Y:S01]  /*8cd0*/  ISETP.NE.U32.AND P0, PT, R24, RZ, PT ;  /* 0x000000ff1800720c */ /* 0x002fe20003f05070 */
[----:B------:R-:W-:Y:S01]  /*8ce0*/  FMUL R7, R7, UR4 ;  /* 0x0000000407077c20 */ /* 0x000fe20008400000 */
[----:B------:R-:W-:Y:S02]  /*8cf0*/  SHF.R.U32.HI R5, RZ, R22, R5 ;  /* 0x00000016ff057219 */ /* 0x000fe40000011605 */
[----:B------:R-:W-:-:S03]  /*8d00*/  ISETP.NE.AND.EX P0, PT, R25, RZ, PT, P0 ;  /* 0x000000ff1900720c */ /* 0x000fc60003f05300 */
[----:B------:R-:W1:Y:S01]  /*8d10*/  LDC R20, c[0x0][0x148] ;  /* 0x00005200ff147b82 */ /* 0x000e620000000800 */
[----:B---3--:R-:W-:Y:S02]  /*8d20*/  IMAD R23, R13, R6, R4 ;  /* 0x000000060d177224 */ /* 0x008fe400078e0204 */
[----:B------:R-:W-:-:S05]  /*8d30*/  IMAD.MOV.U32 R6, RZ, RZ, 0x1 ;  /* 0x00000001ff067424 */ /* 0x000fca00078e00ff */
[----:B------:R-:W2:Y:S01]  /*8d40*/  LDC R21, c[0x0][0x600] ;  /* 0x00018000ff157b82 */ /* 0x000ea20000000800 */
[-CC-:B----4-:R-:W-:Y:S02]  /*8d50*/  SHF.R.U64 R13, R10, R14.reuse, R5.reuse ;  /* 0x0000000e0a0d7219 */ /* 0x190fe40000001205 */
[----:B------:R-:W-:Y:S02]  /*8d60*/  SHF.R.U32.HI R4, RZ, R14, R5 ;  /* 0x0000000eff047219 */ /* 0x000fe40000011605 */
[----:B------:R3:W4:Y:S03]  /*8d70*/  F2I.U32.TRUNC.NTZ R14, R7 ;  /* 0x00000007000e7305 */ /* 0x000726000020f000 */
[----:B------:R-:W1:Y:S01]  /*8d80*/  LDC R26, c[0x0][0x648] ;  /* 0x00019200ff1a7b82 */ /* 0x000e620000000800 */
[-C--:B0-----:R-:W-:Y:S02]  /*8d90*/  SHF.R.U64 R15, R13, R9.reuse, R4 ;  /* 0x000000090d0f7219 */ /* 0x081fe40000001204 */
[----:B------:R-:W-:-:S02]  /*8da0*/  SHF.L.U32 R8, R8, R9, RZ ;  /* 0x0000000908087219 */ /* 0x000fc400000006ff */
[-C--:B------:R-:W-:Y:S01]  /*8db0*/  SHF.R.U32.HI R5, RZ, R9.reuse, R4 ;  /* 0x00000009ff057219 */ /* 0x080fe20000011604 */
[----:B------:R-:W-:Y:S01]  /*8dc0*/  IMAD.MOV.U32 R4, RZ, RZ, R15 ;  /* 0x000000ffff047224 */ /* 0x000fe200078e000f */
[----:B------:R-:W-:Y:S01]  /*8dd0*/  SHF.L.U32 R22, R6, R9, RZ ;  /* 0x0000000906167219 */ /* 0x000fe200000006ff */
[----:B------:R-:W0:Y:S01]  /*8de0*/  LDC R27, c[0x0][0x638] ;  /* 0x00018e00ff1b7b82 */ /* 0x000e220000000800 */
[----:B------:R-:W-:-:S07]  /*8df0*/  LOP3.LUT R28, RZ, R8, RZ, 0x33, !PT ;  /* 0x00000008ff1c7212 */ /* 0x000fce00078e33ff */
        /* <DEDUP_REMOVED lines=12> */
.L_x_293:
[----:B------:R-:W-:Y:S01]  /*8ec0*/  ISETP.NE.AND P0, PT, R2, 0x1, PT ;  /* 0x000000010200780c */ /* 0x000fe20003f05270 */
[----:B--2---:R-:W-:Y:S01]  /*8ed0*/  VIADD R7, R21, 0xffffffff ;  /* 0xffffffff15077836 */ /* 0x004fe20000000000 */
[----:B-1----:R-:W-:Y:S01]  /*8ee0*/  SHF.R.U64 R5, R4, R26, R5 ;  /* 0x0000001a04057219 */ /* 0x002fe20000001205 */
[----:B------:R-:W-:Y:S01]  /*8ef0*/  IMAD.MOV R14, RZ, RZ, -R14 ;  /* 0x000000ffff0e7224 */ /* 0x000fe200078e0a0e */
[----:B------:R-:W-:Y:S01]  /*8f00*/  LOP3.LUT R4, R13, R28, RZ, 0xc0, !PT ;  /* 0x0000001c0d047212 */ /* 0x000fe200078ec0ff */
[----:B------:R-:W-:Y:S01]  /*8f10*/  IMAD.MOV.U32 R8, RZ, RZ, R12 ;  /* 0x000000ffff087224 */ /* 0x000fe200078e000c */
[----:B------:R-:W-:Y:S01]  /*8f20*/  LOP3.LUT R10, R10, R7, RZ, 0xc0, !PT ;  /* 0x000000070a0a7212 */ /* 0x000fe200078ec0ff */
[----:B------:R-:W-:Y:S02]  /*8f30*/  IMAD.MOV R6, RZ, RZ, -R5 ;  /* 0x000000ffff067224 */ /* 0x000fe400078e0a05 */
[----:B------:R-:W-:-:S04]  /*8f40*/  IMAD R4, R22, R5, R4 ;  /* 0x0000000516047224 */ /* 0x000fc800078e0204 */
[----:B------:R-:W-:Y:S02]  /*8f50*/  @P0 IMAD R23, R20, R14, R3 ;  /* 0x0000000e14170224 */ /* 0x000fe400078e0203 */
[----:B0-----:R-:W-:Y:S02]  /*8f60*/  IMAD R3, R6, R27, R15 ;  /* 0x0000001b06037224 */ /* 0x001fe400078e020f */
[----:B------:R-:W-:Y:S02]  /*8f70*/  IMAD R7, R4, R29, R23 ;  /* 0x0000001d04077224 */ /* 0x000fe400078e0217 */
[----:B------:R-:W-:Y:S02]  /*8f80*/  IMAD R4, R3, R21, R10 ;  /* 0x0000001503047224 */ /* 0x000fe400078e020a */
[----:B------:R-:W-:-:S03]  /*8f90*/  IMAD.MOV.U32 R6, RZ, RZ, 0x1 ;  /* 0x00000001ff067424 */ /* 0x000fc600078e00ff */
[----:B------:R-:W-:Y:S02]  /*8fa0*/  SEL R9, R4, R7, !P0 ;  /* 0x0000000704097207 */ /* 0x000fe40004000000 */
[----:B------:R-:W-:-:S07]  /*8fb0*/  SEL R7, R7, R4, !P0 ;  /* 0x0000000407077207 */ /* 0x000fce0004000000 */
.L_x_291:
[----:B------:R-:W-:-:S08]  /*8fc0*/  NOP ;  /* 0x0000000000007918 */ /* 0x000fd00000000000 */
[----:B------:R-:W0:-:S00]  /*8fd0*/  USETMAXREG.DEALLOC.CTAPOOL 0x28 ;  /* 0x00000028000079c8 */ /* 0x000e0000080e0500 */
[----:B0-----:R-:W-:-:S13]  /*8fe0*/  ISETP.NE.AND P0, PT, R0, RZ, PT ;  /* 0x000000ff0000720c */ /* 0x001fda0003f05270 */
[----:B------:R-:W-:Y:S05]  /*8ff0*/  @P0 EXIT ;  /* 0x000000000000094d */ /* 0x000fea0003800000 */
[----:B------:R-:W-:Y:S01]  /*9000*/  LOP3.LUT P0, RZ, R6, 0xff, RZ, 0xc0, !PT ;  /* 0x000000ff06ff7812 */ /* 0x000fe2000780c0ff */
[----:B------:R-:W-:Y:S02]  /*9010*/  IMAD.MOV.U32 R3, RZ, RZ, 0x1 ;  /* 0x00000001ff037424 */ /* 0x000fe400078e00ff */
[----:B------:R-:W-:-:S10]  /*9020*/  IMAD.MOV.U32 R0, RZ, RZ, RZ ;  /* 0x000000ffff007224 */ /* 0x000fd400078e00ff */
[----:B------:R-:W-:Y:S05]  /*9030*/  @!P0 BRA `(.L_x_294) ;  /* 0x0000000c00648947 */ /* 0x000fea0003800000 */
[----:B------:R-:W0:Y:S01]  /*9040*/  LDC R0, c[0x0][0x28c] ;  /* 0x0000a300ff007b82 */ /* 0x000e220000000800 */
[----:B------:R-:W-:Y:S01]  /*9050*/  ULDC UR5, c[0x0][0x658] ;  /* 0x0001960000057ab9 */ /* 0x000fe20000000800 */
[----:B------:R-:W-:Y:S01]  /*9060*/  UMOV UR7, 0xffffffff ;  /* 0xffffffff00077882 */ /* 0x000fe20000000000 */
[----:B------:R-:W-:Y:S01]  /*9070*/  ULDC UR6, c[0x0][0xc] ;  /* 0x0000030000067ab9 */ /* 0x000fe20000000800 */
[----:B------:R-:W-:Y:S01]  /*9080*/  USHF.L.U32 UR9, UR7, UR5, URZ ;  /* 0x0000000507097299 */ /* 0x000fe2000800063f */
[C---:B------:R-:W-:Y:S01]  /*9090*/  LOP3.LUT P2, RZ, R18.reuse, 0x7f, RZ, 0xc0, !PT ;  /* 0x0000007f12ff7812 */ /* 0x040fe2000784c0ff */
[----:B------:R-:W-:Y:S01]  /*90a0*/  UMOV UR8, 0x1 ;  /* 0x0000000100087882 */ /* 0x000fe20000000000 */
[----:B------:R-:W-:Y:S01]  /*90b0*/  ULDC UR7, c[0x0][0x10] ;  /* 0x0000040000077ab9 */ /* 0x000fe20000000800 */
[----:B------:R-:W-:Y:S01]  /*90c0*/  LOP3.LUT P0, RZ, R18, 0x1f, RZ, 0xc0, !PT ;  /* 0x0000001f12ff7812 */ /* 0x000fe2000780c0ff */
[----:B------:R-:W-:Y:S01]  /*90d0*/  UIMAD.WIDE.U32 UR6, UR6, UR7, URZ ;  /* 0x00000007060672a5 */ /* 0x000fe2000f8e003f */
[----:B------:R-:W-:Y:S01]  /*90e0*/  BSSY B0, `(.L_x_294) ;  /* 0x00000ce000007945 */ /* 0x000fe20003800000 */
[----:B------:R-:W-:Y:S01]  /*90f0*/  USHF.L.U32 UR5, UR8, UR5, URZ ;  /* 0x0000000508057299 */ /* 0x000fe2000800063f */
[----:B------:R-:W-:Y:S01]  /*9100*/  IMAD.MOV.U32 R11, RZ, RZ, 0x1 ;  /* 0x00000001ff0b7424 */ /* 0x000fe200078e00ff */
[----:B------:R-:W-:Y:S01]  /*9110*/  LOP3.LUT R18, R19, 0x2, RZ, 0xfc, !PT ;  /* 0x0000000213127812 */ /* 0x000fe200078efcff */
[----:B------:R-:W-:Y:S01]  /*9120*/  ULDC UR8, c[0x0][0x14] ;  /* 0x0000050000087ab9 */ /* 0x000fe20000000800 */
[----:B------:R-:W-:Y:S01]  /*9130*/  PLOP3.LUT P0, PT, P0, P2, PT, 0x8a, 0x0 ;  /* 0x000000000000781c */ /* 0x000fe20000705172 */
[----:B------:R-:W-:-:S02]  /*9140*/  UIMAD.WIDE.U32 UR30, UR6, UR8, URZ ;  /* 0x00000008061e72a5 */ /* 0x000fc4000f8e003f */
[----:B------:R-:W-:Y:S01]  /*9150*/  UIMAD UR7, UR7, UR8, URZ ;  /* 0x00000008070772a4 */ /* 0x000fe2000f8e023f */
[----:B------:R-:W-:Y:S01]  /*9160*/  ULDC UR4, c[0x0][0x600] ;  /* 0x0001800000047ab9 */ /* 0x000fe20000000800 */
[----:B------:R-:W-:Y:S02]  /*9170*/  ULOP3.LUT UR6, URZ, UR9, URZ, 0x33, !UPT ;  /* 0x000000093f067292 */ /* 0x000fe4000f8e333f */
[----:B------:R-:W-:Y:S01]  /*9180*/  UIADD3 UR4, UR4, -0x1, URZ ;  /* 0xffffffff04047890 */ /* 0x000fe2000fffe03f */
[----:B0-----:R-:W-:Y:S01]  /*9190*/  VIADD R0, R0, 0xff ;  /* 0x000000ff00007836 */ /* 0x001fe20000000000 */
[----:B------:R-:W-:Y:S01]  /*91a0*/  UIADD3 UR7, UR31, UR7, URZ ;  /* 0x000000071f077290 */ /* 0x000fe2000fffe03f */
[----:B------:R-:W-:-:S03]  /*91b0*/  ULDC.64 UR38, c[0x0][0x198] ;  /* 0x0000660000267ab9 */ /* 0x000fc60000000a00 */
[----:B------:R-:W-:-:S04]  /*91c0*/  SHF.R.S32.HI R3, RZ, 0x1f, R0 ;  /* 0x0000001fff037819 */ /* 0x000fc80000011400 */
[----:B------:R-:W-:Y:S01]  /*91d0*/  LEA.HI R3, R3, R0, RZ, 0x8 ;  /* 0x0000000003037211 */ /* 0x000fe200078f40ff */
[----:B------:R-:W-:-:S03]  /*91e0*/  IMAD.MOV.U32 R0, RZ, RZ, RZ ;  /* 0x000000ffff007224 */ /* 0x000fc600078e00ff */
[----:B------:R-:W-:Y:S01]  /*91f0*/  SHF.R.S32.HI R13, RZ, 0x8, R3 ;  /* 0x00000008ff0d7819 */ /* 0x000fe20000011403 */
[----:B------:R-:W-:-:S04]  /*9200*/  IMAD.MOV.U32 R3, RZ, RZ, 0x1 ;  /* 0x00000001ff037424 */ /* 0x000fc800078e00ff */
[----:B------:R-:W-:-:S07]  /*9210*/  VIADD R10, R13, 0x1 ;  /* 0x000000010d0a7836 */ /* 0x000fce0000000000 */
.L_x_306:
[----:B------:R-:W-:-:S03]  /*9220*/  UMOV UR8, 0xffffffff ;  /* 0xffffffff00087882 */ /* 0x000fc60000000000 */
[----:B------:R-:W-:Y:S05]  /*9230*/  BRA.DIV UR8, `(.L_x_295) ;  /* 0x0000000e08847947 */ /* 0x000fea000b800000 */
[----:B------:R-:W-:-:S13]  /*9240*/  ELECT P6, URZ, PT ;  /* 0x00000000003f782f */ /* 0x000fda00038c0000 */
.L_x_315:
[----:B------:R-:W0:Y:S01]  /*9250*/  LDC R4, c[0x0][0x28c] ;  /* 0x0000a300ff047b82 */ /* 0x000e220000000800 */
[----:B------:R-:W-:Y:S01]  /*9260*/  BSSY B1, `(.L_x_296) ;  /* 0x0000043000017945 */ /* 0x000fe20003800000 */
[----:B0-----:R-:W-:-:S13]  /*9270*/  ISETP.LT.OR P6, PT, R4, 0x1, !P6 ;  /* 0x000000010400780c */ /* 0x001fda00077c1670 */
[----:B------:R-:W-:Y:S05]  /*9280*/  @P6 BRA `(.L_x_297) ;  /* 0x0000000400006947 */ /* 0x000fea0003800000 */
[----:B------:R-:W-:Y:S02]  /*9290*/  IMAD.SHL.U32 R14, R7, 0x80, RZ ;  /* 0x00000080070e7824 */ /* 0x000fe400078e00ff */
[----:B------:R-:W-:Y:S02]  /*92a0*/  IMAD.SHL.U32 R15, R9, 0x100, RZ ;  /* 0x00000100090f7824 */ /* 0x000fe400078e00ff */
[----:B------:R-:W-:Y:S02]  /*92b0*/  IMAD.MOV.U32 R20, RZ, RZ, RZ ;  /* 0x000000ffff147224 */ /* 0x000fe400078e00ff */
[----:B------:R-:W-:Y:S02]  /*92c0*/  IMAD.MOV.U32 R4, RZ, RZ, R10 ;  /* 0x000000ffff047224 */ /* 0x000fe400078e000a */
[----:B------:R-:W-:Y:S02]  /*92d0*/  IMAD.MOV.U32 R5, RZ, RZ, R3 ;  /* 0x000000ffff057224 */ /* 0x000fe400078e0003 */
[----:B------:R-:W-:-:S07]  /*92e0*/  IMAD.MOV.U32 R6, RZ, RZ, R0 ;  /* 0x000000ffff067224 */ /* 0x000fce00078e0000 */
.L_x_301:
[----:B------:R-:W0:Y:S01]  /*92f0*/  S2R R12, SR_CgaCtaId ;  /* 0x00000000000c7919 */ /* 0x000e220000008800 */
[----:B------:R-:W-:Y:S01]  /*9300*/  MOV R7, 0x400 ;  /* 0x0000040000077802 */ /* 0x000fe20000000f00 */
[----:B------:R-:W1:Y:S03]  /*9310*/  @!P2 LDC R9, c[0x0][0x500] ;  /* 0x00014000ff09ab82 */ /* 0x000e660000000800 */
[----:B0-----:R-:W-:Y:S02]  /*9320*/  LEA R21, R12, R7, 0x18 ;  /* 0x000000070c157211 */ /* 0x001fe400078ec0ff */
[----:B------:R-:W-:-:S03]  /*9330*/  SHF.L.U32 R7, R5, 0x1f, RZ ;  /* 0x0000001f05077819 */ /* 0x000fc600000006ff */
[----:B------:R-:W-:-:S04]  /*9340*/  IMAD R12, R6, 0x8, R21 ;  /* 0x00000008060c7824 */ /* 0x000fc800078e0215 */
[----:B------:R-:W0:Y:S02]  /*9350*/  SYNCS.PHASECHK.TRANS64.TRYWAIT P1, [R12+URZ+0x10], R7 ;  /* 0x000010070c0075a7 */ /* 0x000e24000802017f */
[----:B01----:R-:W-:Y:S05]  /*9360*/  @!P1 BRA `(.L_x_298) ;  /* 0x0000000c00589947 */ /* 0x003fea0003800000 */
.L_x_316:
[----:B0-----:R-:W-:Y:S01]  /*9370*/  PRMT R7, R18, 0x9910, RZ ;  /* 0x0000991012077816 */ /* 0x001fe200000000ff */
[----:B------:R0:W-:Y:S03]  /*9380*/  @!P2 SYNCS.ARRIVE.TRANS64 RZ, [R12+URZ], R9 ;  /* 0x000000090cffa9a7 */ /* 0x0001e6000800003f */
[----:B------:R-:W-:-:S13]  /*9390*/  ISETP.NE.AND P1, PT, R7, 0x2, PT ;  /* 0x000000020700780c */ /* 0x000fda0003f25270 */
[----:B0-----:R-:W-:Y:S05]  /*93a0*/  @P1 BRA `(.L_x_299) ;  /* 0x0000000000041947 */ /* 0x001fea0003800000 */
[----:B------:R-:W-:Y:S01]  /*93b0*/  BPT.TRAP 0x1 ;  /* 0x000000040000795c */ /* 0x000fe20000300000 */
.L_x_299:
[----:B------:R-:W-:Y:S05]  /*93c0*/  @P0 BRA `(.L_x_300) ;  /* 0x0000000000040947 */ /* 0x000fea0003800000 */
[----:B------:R-:W-:Y:S01]  /*93d0*/  BPT.TRAP 0x1 ;  /* 0x000000040000795c */ /* 0x000fe20000300000 */
.L_x_300:
[--C-:B------:R-:W-:Y:S01]  /*93e0*/  IMAD R7, R6, 0x8000, R21.reuse ;  /* 0x0000800006077824 */ /* 0x100fe200078e0215 */
[----:B------:R-:W-:Y:S01]  /*93f0*/  R2UR UR34, R20 ;  /* 0x00000000142272ca */ /* 0x000fe200000e0000 */
[----:B------:R-:W-:Y:S01]  /*9400*/  IMAD R21, R6, 0x10000, R21 ;  /* 0x0001000006157824 */ /* 0x000fe200078e0215 */
[----:B------:R-:W-:Y:S01]  /*9410*/  R2UR UR33, R12 ;  /* 0x000000000c2172ca */ /* 0x000fe200000e0000 */
[----:B------:R-:W-:Y:S01]  /*9420*/  VIADD R4, R4, 0xffffffff ;  /* 0xffffffff04047836 */ /* 0x000fe20000000000 */
[----:B------:R-:W-:Y:S01]  /*9430*/  R2UR UR24, R7 ;  /* 0x00000000071872ca */ /* 0x000fe200000e0000 */
[----:B------:R-:W-:Y:S01]  /*9440*/  UIADD3 UR14, UP0, UR38, 0xf0, URZ ;  /* 0x000000f0260e7890 */ /* 0x000fe2000ff1e03f */
[----:B------:R-:W-:Y:S01]  /*9450*/  R2UR UR8, R21 ;  /* 0x00000000150872ca */ /* 0x000fe200000e0000 */
[----:B------:R-:W-:Y:S01]  /*9460*/  UIADD3 UR40, UP1, UR38, 0x1f0, URZ ;  /* 0x000001f026287890 */ /* 0x000fe2000ff3e03f */
[----:B------:R-:W-:Y:S01]  /*9470*/  R2UR UR36, R8 ;  /* 0x00000000082472ca */ /* 0x000fe200000e0000 */
[----:B------:R-:W-:Y:S01]  /*9480*/  UIADD3.X UR15, URZ, UR39, URZ, UP0, !UPT ;  /* 0x000000273f0f7290 */ /* 0x000fe200087fe43f */
[----:B------:R-:W-:Y:S01]  /*9490*/  R2UR UR35, R14 ;  /* 0x000000000e2372ca */ /* 0x000fe200000e0000 */
[----:B------:R-:W-:Y:S01]  /*94a0*/  UIADD3.X UR41, URZ, UR39, URZ, UP1, !UPT ;  /* 0x000000273f297290 */ /* 0x000fe20008ffe43f */
[----:B------:R-:W-:Y:S01]  /*94b0*/  R2UR UR19, R15 ;  /* 0x000000000f1372ca */ /* 0x000fe200000e0000 */
[----:B------:R-:W-:Y:S01]  /*94c0*/  UIADD3 UR26, UR34, 0x80, URZ ;  /* 0x00000080221a7890 */ /* 0x000fe2000fffe03f */
[----:B------:R-:W-:Y:S01]  /*94d0*/  ISETP.GT.AND P3, PT, R4, 0x1, PT ;  /* 0x000000010400780c */ /* 0x000fe20003f64270 */
[----:B------:R-:W-:Y:S01]  /*94e0*/  VIADD R6, R6, 0x1 ;  /* 0x0000000106067836 */ /* 0x000fe20000000000 */
[----:B------:R-:W-:Y:S01]  /*94f0*/  UMOV UR22, 0x0 ;  /* 0x0000000000167882 */ /* 0x000fe20000000000 */
[----:B------:R-:W-:Y:S01]  /*9500*/  UIADD3 UR32, UR24, 0x100, URZ ;  /* 0x0000010018207890 */ /* 0x000fe2000fffe03f */
[----:B------:R-:W-:Y:S01]  /*9510*/  VIADD R20, R20, 0x100 ;  /* 0x0000010014147836 */ /* 0x000fe20000000000 */
[----:B------:R-:W-:Y:S01]  /*9520*/  UIADD3 UR24, UR24, 0x4100, URZ ;  /* 0x0000410018187890 */ /* 0x000fe2000fffe03f */
[----:B------:R-:W-:Y:S01]  /*9530*/  ISETP.NE.AND P1, PT, R6, 0x2, PT ;  /* 0x000000020600780c */ /* 0x000fe20003f25270 */
[----:B------:R-:W-:-:S02]  /*9540*/  UIADD3 UR16, UR8, 0x10100, URZ ;  /* 0x0001010008107890 */ /* 0x000fc4000fffe03f */
[----:B------:R-:W-:Y:S01]  /*9550*/  UIADD3 UR8, UR8, 0x18100, URZ ;  /* 0x0001810008087890 */ /* 0x000fe2000fffe03f */
[----:B------:R-:W-:Y:S01]  /*9560*/  SEL R12, RZ, 0x1, P1 ;  /* 0x00000001ff0c7807 */ /* 0x000fe20000800000 */
[----:B------:R-:W-:Y:S01]  /*9570*/  UMOV UR23, 0x10000000 ;  /* 0x1000000000177882 */ /* 0x000fe20000000000 */
[----:B------:R-:W-:Y:S01]  /*9580*/  UMOV UR25, UR33 ;  /* 0x0000002100197c82 */ /* 0x000fe20008000000 */
[----:B------:R-:W-:Y:S01]  /*9590*/  UMOV UR28, UR36 ;  /* 0x00000024001c7c82 */ /* 0x000fe20008000000 */
[----:B------:R-:W-:Y:S01]  /*95a0*/  UMOV UR27, UR35 ;  /* 0x00000023001b7c82 */ /* 0x000fe20008000000 */
[----:B------:R-:W-:Y:S01]  /*95b0*/  UMOV UR17, UR33 ;  /* 0x0000002100117c82 */ /* 0x000fe20008000000 */
[----:B------:R-:W-:Y:S01]  /*95c0*/  UMOV UR18, UR34 ;  /* 0x0000002200127c82 */ /* 0x000fe20008000000 */
[----:B------:R-:W-:Y:S01]  /*95d0*/  UMOV UR20, UR36 ;  /* 0x0000002400147c82 */ /* 0x000fe20008000000 */
[----:B------:R0:W-:Y:S01]  /*95e0*/  UTMALDG.3D [UR32], [UR14], desc[UR22] ;  /* 0x000016200e0075b4 */ /* 0x0001e20008011000 */
[----:B------:R-:W-:Y:S01]  /*95f0*/  UMOV UR9, UR33 ;  /* 0x0000002100097c82 */ /* 0x000fe20008000000 */
[----:B------:R-:W-:Y:S01]  /*9600*/  UMOV UR11, UR19 ;  /* 0x00000013000b7c82 */ /* 0x000fe20008000000 */
[----:B------:R-:W-:Y:S01]  /*9610*/  UMOV UR12, UR36 ;  /* 0x00000024000c7c82 */ /* 0x000fe20008000000 */
[----:B------:R-:W-:Y:S01]  /*9620*/  UMOV UR10, UR26 ;  /* 0x0000001a000a7c82 */ /* 0x000fe20008000000 */
[----:B------:R-:W-:-:S02]  /*9630*/  LOP3.LUT R5, R5, R12, RZ, 0x3c, !PT ;  /* 0x0000000c05057212 */ /* 0x000fc400078e3cff */
[----:B------:R-:W-:Y:S01]  /*9640*/  SEL R6, R6, RZ, P1 ;  /* 0x000000ff06067207 */ /* 0x000fe20000800000 */
[----:B------:R0:W-:Y:S01]  /*9650*/  UTMALDG.3D [UR24], [UR14], desc[UR22] ;  /* 0x000016180e0075b4 */ /* 0x0001e20008011000 */
[----:B------:R0:W-:Y:S01]  /*9660*/  UTMALDG.3D [UR16], [UR40], desc[UR22] ;  /* 0x00001610280075b4 */ /* 0x0001e20008011000 */
[----:B------:R0:W-:Y:S02]  /*9670*/  UTMALDG.3D [UR8], [UR40], desc[UR22] ;  /* 0x00001608280075b4 */ /* 0x0001e40008011000 */
[----:B0-----:R-:W-:Y:S05]  /*9680*/  @P3 BRA `(.L_x_301) ;  /* 0xfffffffc00183947 */ /* 0x001fea000383ffff */
.L_x_297:
[----:B------:R-:W-:Y:S05]  /*9690*/  BSYNC B1 ;  /* 0x0000000000017941 */ /* 0x000fea0003800000 */
.L_x_296:
[----:B------:R-:W-:Y:S01]  /*96a0*/  LOP3.LUT P3, RZ, R11, 0xff, RZ, 0xc0, !PT ;  /* 0x000000ff0bff7812 */ /* 0x000fe2000786c0ff */
[----:B------:R-:W-:Y:S01]  /*96b0*/  IMAD.IADD R0, R13, 0x1, R0 ;  /* 0x000000010d007824 */ /* 0x000fe200078e0200 */
[----:B------:R-:W-:Y:S01]  /*96c0*/  IADD3 R16, P4, R16, UR30, RZ ;  /* 0x0000001e10107c10 */ /* 0x000fe2000ff9e0ff */
[----:B------:R-:W-:Y:S01]  /*96d0*/  ULDC.64 UR8, c[0x0][0x650] ;  /* 0x0001940000087ab9 */ /* 0x000fe20000000a00 */
[----:B------:R-:W-:Y:S01]  /*96e0*/  BSSY B1, `(.L_x_302) ;  /* 0x000006b000017945 */ /* 0x000fe20003800000 */
[----:B------:R-:W-:Y:S01]  /*96f0*/  IMAD.MOV.U32 R7, RZ, RZ, -0x1 ;  /* 0xffffffffff077424 */ /* 0x000fe200078e00ff */
[----:B------:R-:W-:Y:S01]  /*9700*/  SHF.R.U32.HI R4, RZ, 0x1, R0 ;  /* 0x00000001ff047819 */ /* 0x000fe20000011600 */
[----:B------:R-:W-:Y:S01]  /*9710*/  IMAD.MOV.U32 R9, RZ, RZ, -0x1 ;  /* 0xffffffffff097424 */ /* 0x000fe200078e00ff */
[----:B------:R-:W-:Y:S01]  /*9720*/  ISETP.GT.U32.AND P1, PT, R0, 0x1, PT ;  /* 0x000000010000780c */ /* 0x000fe20003f24070 */
[----:B------:R-:W-:Y:S01]  /*9730*/  IMAD.MOV.U32 R8, RZ, RZ, -0x1 ;  /* 0xffffffffff087424 */ /* 0x000fe200078e00ff */
[----:B------:R-:W-:-:S02]  /*9740*/  LOP3.LUT R4, R4, 0x1, RZ, 0xc0, !PT ;  /* 0x0000000104047812 */ /* 0x000fc400078ec0ff */
[----:B------:R-:W-:Y:S01]  /*9750*/  ISETP.LT.U32.AND P1, PT, R13, 0x2, P1 ;  /* 0x000000020d00780c */ /* 0x000fe20000f21070 */
[----:B------:R-:W0:Y:S01]  /*9760*/  @P3 S2R R6, SR_CgaCtaId ;  /* 0x0000000000063919 */ /* 0x000e220000008800 */
[----:B------:R-:W-:Y:S02]  /*9770*/  @P3 MOV R5, 0x400 ;  /* 0x0000040000053802 */ /* 0x000fe40000000f00 */
[----:B------:R-:W-:Y:S02]  /*9780*/  IADD3.X R17, R17, UR7, RZ, P4, !PT ;  /* 0x0000000711117c10 */ /* 0x000fe4000a7fe4ff */
[----:B------:R-:W-:Y:S02]  /*9790*/  ISETP.GE.U32.AND P4, PT, R16, UR8, PT ;  /* 0x0000000810007c0c */ /* 0x000fe4000bf86070 */
[----:B------:R-:W-:Y:S02]  /*97a0*/  LOP3.LUT R0, R0, 0x1, RZ, 0xc0, !PT ;  /* 0x0000000100007812 */ /* 0x000fe400078ec0ff */
[----:B------:R-:W-:-:S02]  /*97b0*/  PRMT R11, RZ, 0x7610, R11 ;  /* 0x00007610ff0b7816 */ /* 0x000fc4000000000b */
[----:B0-----:R-:W-:-:S04]  /*97c0*/  @P3 LEA R5, R6, R5, 0x18 ;  /* 0x0000000506053211 */ /* 0x001fc800078ec0ff */
[----:B------:R0:W-:Y:S01]  /*97d0*/  @P3 SYNCS.ARRIVE.TRANS64.A1T0 RZ, [R5+URZ+0x38], RZ ;  /* 0x000038ff05ff39a7 */ /* 0x0001e2000810003f */
[----:B------:R-:W-:Y:S02]  /*97e0*/  ISETP.NE.U32.AND P3, PT, R4, 0x1, PT ;  /* 0x000000010400780c */ /* 0x000fe40003f65070 */
[----:B------:R-:W-:Y:S02]  /*97f0*/  SEL R4, RZ, 0x1, !P1 ;  /* 0x00000001ff047807 */ /* 0x000fe40004800000 */
[----:B------:R-:W-:Y:S02]  /*9800*/  ISETP.GE.U32.AND.EX P1, PT, R17, UR9, PT, P4 ;  /* 0x0000000911007c0c */ /* 0x000fe4000bf26140 */
[----:B------:R-:W-:-:S04]  /*9810*/  ISETP.GT.U32.AND P3, PT, R13, 0x1, !P3 ;  /* 0x000000010d00780c */ /* 0x000fc80005f64070 */
[----:B0-----:R-:W-:-:S04]  /*9820*/  SEL R5, RZ, 0x1, !P3 ;  /* 0x00000001ff057807 */ /* 0x001fc80005800000 */
[--C-:B------:R-:W-:Y:S02]  /*9830*/  LOP3.LUT R3, R5, R3, R4.reuse, 0x96, !PT ;  /* 0x0000000305037212 */ /* 0x100fe400078e9604 */
[----:B------:R-:W-:Y:S01]  /*9840*/  PRMT R4, RZ, 0x7610, R4 ;  /* 0x00007610ff047816 */ /* 0x000fe20000000004 */
[----:B------:R-:W-:Y:S06]  /*9850*/  @P1 BRA `(.L_x_303) ;  /* 0x00000004004c1947 */ /* 0x000fec0003800000 */
[----:B------:R-:W-:Y:S01]  /*9860*/  ULDC.64 UR8, c[0x0][0x628] ;  /* 0x00018a0000087ab9 */ /* 0x000fe20000000a00 */
[----:B------:R-:W0:Y:S01]  /*9870*/  S2R R14, SR_CTAID.X ;  /* 0x00000000000e7919 */ /* 0x000e220000002500 */
[----:B------:R-:W-:Y:S01]  /*9880*/  ISETP.NE.U32.AND P1, PT, RZ, UR8, PT ;  /* 0x00000008ff007c0c */ /* 0x000fe2000bf25070 */
[----:B------:R-:W-:Y:S01]  /*9890*/  ULDC UR11, c[0x0][0x630] ;  /* 0x00018c00000b7ab9 */ /* 0x000fe20000000800 */
[----:B------:R-:W-:Y:S01]  /*98a0*/  IMAD.MOV.U32 R4, RZ, RZ, R16 ;  /* 0x000000ffff047224 */ /* 0x000fe200078e0010 */
[----:B------:R-:W1:Y:S01]  /*98b0*/  S2R R12, SR_CTAID.Y ;  /* 0x00000000000c7919 */ /* 0x000e620000002600 */
[----:B------:R-:W-:Y:S01]  /*98c0*/  ISETP.NE.AND.EX P1, PT, RZ, UR9, PT, P1 ;  /* 0x00000009ff007c0c */ /* 0x000fe2000bf25310 */
[----:B------:R-:W-:-:S12]  /*98d0*/  IMAD.MOV.U32 R5, RZ, RZ, R17 ;  /* 0x000000ffff057224 */ /* 0x000fd800078e0011 */
[----:B------:R-:W-:Y:S05]  /*98e0*/  @!P1 BRA `(.L_x_304) ;  /* 0x0000000000289947 */ /* 0x000fea0003800000 */
[----:B------:R-:W-:Y:S02]  /*98f0*/  ULDC UR10, c[0x0][0x634] ;  /* 0x00018d00000a7ab9 */ /* 0x000fe40000000800 */
[----:B------:R-:W-:-:S05]  /*9900*/  IADD3 R9, P1, R16, UR10, RZ ;  /* 0x0000000a10097c10 */ /* 0x000fca000ff3e0ff */
[----:B------:R-:W-:-:S04]  /*9910*/  IMAD.X R15, RZ, RZ, R17, P1 ;  /* 0x000000ffff0f7224 */ /* 0x000fc800008e0611 */
[----:B------:R-:W-:-:S04]  /*9920*/  IMAD.WIDE.U32 R6, R15, UR8, RZ ;  /* 0x000000080f067c25 */ /* 0x000fc8000f8e00ff */
[----:B------:R-:W-:-:S04]  /*9930*/  IMAD.WIDE.U32 R6, P1, R9, UR9, R6 ;  /* 0x0000000909067c25 */ /* 0x000fc8000f820006 */
[----:B------:R-:W-:-:S04]  /*9940*/  IMAD.WIDE.U32 R8, R9, UR8, RZ ;  /* 0x0000000809087c25 */ /* 0x000fc8000f8e00ff */
[----:B------:R-:W-:Y:S01]  /*9950*/  IMAD.X R5, RZ, RZ, RZ, P1 ;  /* 0x000000ffff057224 */ /* 0x000fe200008e06ff */
[----:B------:R-:W-:Y:S01]  /*9960*/  IADD3 RZ, P1, R9, R6, RZ ;  /* 0x0000000609ff7210 */ /* 0x000fe20007f3e0ff */
[----:B------:R-:W-:-:S04]  /*9970*/  IMAD.MOV.U32 R4, RZ, RZ, R7 ;  /* 0x000000ffff047224 */ /* 0x000fc800078e0007 */
[----:B------:R-:W-:-:S08]  /*9980*/  IMAD.WIDE.U32.X R4, R15, UR9, R4, P1 ;  /* 0x000000090f047c25 */ /* 0x000fd000088e0404 */
.L_x_304:
[--C-:B------:R-:W-:Y:S01]  /*9990*/  SHF.R.U64 R8, R4, UR11, R5.reuse ;  /* 0x0000000b04087c19 */ /* 0x100fe20008001205 */
[----:B------:R-:W-:Y:S01]  /*99a0*/  ULDC.64 UR8, c[0x0][0x620] ;  /* 0x0001880000087ab9 */ /* 0x000fe20000000a00 */
[----:B------:R-:W-:Y:S01]  /*99b0*/  SHF.R.U32.HI R4, RZ, UR11, R5 ;  /* 0x0000000bff047c19 */ /* 0x000fe20008011605 */
[----:B------:R-:W2:Y:S01]  /*99c0*/  LDC R25, c[0x0][0x144] ;  /* 0x00005100ff197b82 */ /* 0x000ea20000000800 */
[----:B------:R-:W-:Y:S01]  /*99d0*/  IADD3 R7, P1, RZ, -R8, RZ ;  /* 0x80000008ff077210 */ /* 0x000fe20007f3e0ff */
[----:B------:R-:W-:Y:S01]  /*99e0*/  ULDC.64 UR12, c[0x0][0x640] ;  /* 0x00019000000c7ab9 */ /* 0x000fe20000000a00 */
[----:B0-----:R-:W-:Y:S01]  /*99f0*/  I2FP.F32.U32 R9, R14 ;  /* 0x0000000e00097245 */ /* 0x001fe20000201000 */
[----:B------:R-:W-:Y:S02]  /*9a00*/  ULDC UR10, c[0x0][0x608] ;  /* 0x00018200000a7ab9 */ /* 0x000fe40000000800 */
[----:B------:R-:W-:Y:S01]  /*9a10*/  IMAD.X R4, RZ, RZ, ~R4, P1 ;  /* 0x000000ffff047224 */ /* 0x000fe200008e0e04 */
[----:B------:R-:W-:Y:S01]  /*9a20*/  ISETP.NE.U32.AND P1, PT, RZ, UR12, PT ;  /* 0x0000000cff007c0c */ /* 0x000fe2000bf25070 */
[----:B------:R-:W0:Y:S02]  /*9a30*/  LDC R21, c[0x0][0x148] ;  /* 0x00005200ff157b82 */ /* 0x000e240000000800 */
[----:B------:R-:W-:Y:S01]  /*9a40*/  IMAD R6, R4, UR8, RZ ;  /* 0x0000000804067c24 */ /* 0x000fe2000f8e02ff */
[----:B------:R-:W-:Y:S01]  /*9a50*/  ISETP.NE.AND.EX P1, PT, RZ, UR13, PT, P1 ;  /* 0x0000000dff007c0c */ /* 0x000fe2000bf25310 */
[----:B------:R-:W-:Y:S01]  /*9a60*/  IMAD.WIDE.U32 R4, R7, UR8, R16 ;  /* 0x0000000807047c25 */ /* 0x000fe2000f8e0010 */
[----:B------:R-:W-:-:S03]  /*9a70*/  ULDC UR8, c[0x0][0x150] ;  /* 0x0000540000087ab9 */ /* 0x000fc60000000800 */
[----:B------:R-:W-:Y:S02]  /*9a80*/  IMAD R7, R7, UR9, R6 ;  /* 0x0000000907077c24 */ /* 0x000fe4000f8e0206 */
[----:B------:R-:W-:Y:S01]  /*9a90*/  FMUL R6, R9, UR8 ;  /* 0x0000000809067c20 */ /* 0x000fe20008400000 */
[----:B------:R-:W-:Y:S01]  /*9aa0*/  ULDC UR8, c[0x0][0x618] ;  /* 0x0001860000087ab9 */ /* 0x000fe20000000800 */
[----:B------:R-:W-:Y:S01]  /*9ab0*/  ULDC UR9, c[0x0][0x154] ;  /* 0x0000550000097ab9 */ /* 0x000fe20000000800 */
[----:B------:R-:W-:-:S03]  /*9ac0*/  IMAD.IADD R5, R5, 0x1, R7 ;  /* 0x0000000105057824 */ /* 0x000fc600078e0207 */
[----:B------:R-:W3:Y:S02]  /*9ad0*/  F2I.U32.TRUNC.NTZ R6, R6 ;  /* 0x0000000600067305 */ /* 0x000ee4000020f000 */
[----:B------:R-:W-:Y:S02]  /*9ae0*/  SHF.R.U64 R9, R4, UR8, R5 ;  /* 0x0000000804097c19 */ /* 0x000fe40008001205 */
[----:B-1----:R-:W-:-:S05]  /*9af0*/  I2FP.F32.U32 R4, R12 ;  /* 0x0000000c00047245 */ /* 0x002fca0000201000 */
[----:B------:R-:W-:Y:S01]  /*9b00*/  FMUL R22, R4, UR9 ;  /* 0x0000000904167c20 */ /* 0x000fe20008400000 */
[----:B------:R-:W-:Y:S01]  /*9b10*/  SHF.R.U32.HI R4, RZ, UR8, R5 ;  /* 0x00000008ff047c19 */ /* 0x000fe20008011605 */
[----:B------:R-:W-:-:S03]  /*9b20*/  ULDC UR8, c[0x0][0x658] ;  /* 0x0001960000087ab9 */ /* 0x000fc60000000800 */
[--C-:B------:R-:W-:Y:S01]  /*9b30*/  SHF.R.U64 R20, R9, UR10, R4.reuse ;  /* 0x0000000a09147c19 */ /* 0x100fe20008001204 */
[----:B------:R-:W1:Y:S01]  /*9b40*/  F2I.U32.TRUNC.NTZ R22, R22 ;  /* 0x0000001600167305 */ /* 0x000e62000020f000 */
[----:B------:R-:W-:Y:S01]  /*9b50*/  SHF.R.U32.HI R5, RZ, UR10, R4 ;  /* 0x0000000aff057c19 */ /* 0x000fe20008011604 */
[----:B---3--:R-:W-:-:S03]  /*9b60*/  IMAD.MOV R6, RZ, RZ, -R6 ;  /* 0x000000ffff067224 */ /* 0x008fc600078e0a06 */
[--C-:B------:R-:W-:Y:S01]  /*9b70*/  SHF.R.U64 R15, R20, UR8, R5.reuse ;  /* 0x00000008140f7c19 */ /* 0x100fe20008001205 */
[----:B--2---:R-:W-:Y:S01]  /*9b80*/  IMAD R14, R25, R6, R14 ;  /* 0x00000006190e7224 */ /* 0x004fe200078e020e */
[----:B------:R-:W-:-:S03]  /*9b90*/  SHF.R.U32.HI R23, RZ, UR8, R5 ;  /* 0x00000008ff177c19 */ /* 0x000fc60008011605 */
[----:B------:R-:W-:Y:S02]  /*9ba0*/  IMAD.MOV.U32 R4, RZ, RZ, R15 ;  /* 0x000000ffff047224 */ /* 0x000fe400078e000f */
[----:B------:R-:W-:Y:S01]  /*9bb0*/  IMAD.MOV.U32 R5, RZ, RZ, R23 ;  /* 0x000000ffff057224 */ /* 0x000fe200078e0017 */
[----:B-1----:R-:W-:Y:S06]  /*9bc0*/  @!P1 BRA `(.L_x_305) ;  /* 0x0000000000289947 */ /* 0x002fec0003800000 */
[----:B------:R-:W-:Y:S02]  /*9bd0*/  ULDC UR8, c[0x0][0x64c] ;  /* 0x0001930000087ab9 */ /* 0x000fe40000000800 */
[----:B------:R-:W-:-:S05]  /*9be0*/  IADD3 R5, P1, R15, UR8, RZ ;  /* 0x000000080f057c10 */ /* 0x000fca000ff3e0ff */
[----:B------:R-:W-:-:S04]  /*9bf0*/  IMAD.X R23, RZ, RZ, R23, P1 ;  /* 0x000000ffff177224 */ /* 0x000fc800008e0617 */
[----:B------:R-:W-:-:S04]  /*9c00*/  IMAD.WIDE.U32 R6, R23, UR12, RZ ;  /* 0x0000000c17067c25 */ /* 0x000fc8000f8e00ff */
[----:B------:R-:W-:-:S04]  /*9c10*/  IMAD.WIDE.U32 R6, P1, R5, UR13, R6 ;  /* 0x0000000d05067c25 */ /* 0x000fc8000f820006 */
[----:B------:R-:W-:-:S04]  /*9c20*/  IMAD.WIDE.U32 R4, R5, UR12, RZ ;  /* 0x0000000c05047c25 */ /* 0x000fc8000f8e00ff */
[----:B------:R-:W-:Y:S01]  /*9c30*/  IMAD.MOV.U32 R4, RZ, RZ, R7 ;  /* 0x000000ffff047224 */ /* 0x000fe200078e0007 */
[----:B------:R-:W-:Y:S01]  /*9c40*/  IADD3 RZ, P3, R5, R6, RZ ;  /* 0x0000000605ff7210 */ /* 0x000fe20007f7e0ff */
[----:B------:R-:W-:-:S04]  /*9c50*/  IMAD.X R5, RZ, RZ, RZ, P1 ;  /* 0x000000ffff057224 */ /* 0x000fc800008e06ff */
[----:B------:R-:W-:-:S08]  /*9c60*/  IMAD.WIDE.U32.X R4, R23, UR13, R4, P3 ;  /* 0x0000000d17047c25 */ /* 0x000fd000098e0404 */
.L_x_305:
[----:B------:R-:W-:Y:S01]  /*9c70*/  ISETP.NE.AND P1, PT, R2, 0x1, PT ;  /* 0x000000010200780c */ /* 0x000fe20003f25270 */
[----:B------:R-:W-:Y:S01]  /*9c80*/  ULDC UR8, c[0x0][0x648] ;  /* 0x0001920000087ab9 */ /* 0x000fe20000000800 */
[----:B------:R-:W-:Y:S01]  /*9c90*/  LOP3.LUT R20, R20, UR6, RZ, 0xc0, !PT ;  /* 0x0000000614147c12 */ /* 0x000fe2000f8ec0ff */
[----:B------:R-:W-:Y:S01]  /*9ca0*/  IMAD.MOV R22, RZ, RZ, -R22 ;  /* 0x000000ffff167224 */ /* 0x000fe200078e0a16 */
[----:B------:R-:W-:Y:S01]  /*9cb0*/  SHF.R.U64 R5, R4, UR8, R5 ;  /* 0x0000000804057c19 */ /* 0x000fe20008001205 */
[----:B------:R-:W-:Y:S01]  /*9cc0*/  ULDC UR8, c[0x0][0x638] ;  /* 0x00018e0000087ab9 */ /* 0x000fe20000000800 */
[----:B------:R-:W-:Y:S01]  /*9cd0*/  LOP3.LUT R6, R9, UR4, RZ, 0xc0, !PT ;  /* 0x0000000409067c12 */ /* 0x000fe2000f8ec0ff */
[----:B------:R-:W-:Y:S02]  /*9ce0*/  ULDC UR9, c[0x0][0x610] ;  /* 0x0001840000097ab9 */ /* 0x000fe40000000800 */
[----:B------:R-:W-:Y:S02]  /*9cf0*/  IMAD.MOV R4, RZ, RZ, -R5 ;  /* 0x000000ffff047224 */ /* 0x000fe400078e0a05 */
[----:B------:R-:W-:-:S02]  /*9d00*/  IMAD R5, R5, UR5, R20 ;  /* 0x0000000505057c24 */ /* 0x000fc4000f8e0214 */
[----:B0-----:R-:W-:Y:S02]  /*9d10*/  @P1 IMAD R14, R21, R22, R12 ;  /* 0x00000016150e1224 */ /* 0x001fe400078e020c */
[----:B------:R-:W-:Y:S01]  /*9d20*/  IMAD R15, R4, UR8, R15 ;  /* 0x00000008040f7c24 */ /* 0x000fe2000f8e020f */
[----:B------:R-:W-:Y:S01]  /*9d30*/  ULDC UR8, c[0x0][0x600] ;  /* 0x0001800000087ab9 */ /* 0x000fe20000000800 */
[----:B------:R-:W-:Y:S02]  /*9d40*/  IMAD R14, R5, UR9, R14 ;  /* 0x00000009050e7c24 */ /* 0x000fe4000f8e020e */
[----:B------:R-:W-:Y:S02]  /*9d50*/  IMAD R15, R15, UR8, R6 ;  /* 0x000000080f0f7c24 */ /* 0x000fe4000f8e0206 */
[----:B------:R-:W-:-:S03]  /*9d60*/  IMAD.MOV.U32 R4, RZ, RZ, 0x1 ;  /* 0x00000001ff047424 */ /* 0x000fc600078e00ff */
[----:B------:R-:W-:Y:S02]  /*9d70*/  SEL R9, R15, R14, !P1 ;  /* 0x0000000e0f097207 */ /* 0x000fe40004800000 */
[----:B------:R-:W-:-:S07]  /*9d80*/  SEL R7, R14, R15, !P1 ;  /* 0x0000000f0e077207 */ /* 0x000fce0004800000 */
.L_x_303:
[----:B------:R-:W-:Y:S05]  /*9d90*/  BSYNC B1 ;  /* 0x0000000000017941 */ /* 0x000fea0003800000 */
.L_x_302:
[----:B------:R-:W-:-:S13]  /*9da0*/  LOP3.LUT P1, RZ, R4, 0xff, RZ, 0xc0, !PT ;  /* 0x000000ff04ff7812 */ /* 0x000fda000782c0ff */
[----:B------:R-:W-:Y:S05]  /*9db0*/  @P1 BRA `(.L_x_306) ;  /* 0xfffffff400181947 */ /* 0x000fea000383ffff */
[----:B------:R-:W-:Y:S05]  /*9dc0*/  BSYNC B0 ;  /* 0x0000000000007941 */ /* 0x000fea0003800000 */
.L_x_294:
[----:B------:R-:W-:-:S03]  /*9dd0*/  UMOV UR8, 0xffffffff ;  /* 0xffffffff00087882 */ /* 0x000fc60000000000 */
[----:B------:R-:W-:Y:S05]  /*9de0*/  BRA.DIV UR8, `(.L_x_307) ;  /* 0x0000000208cc7947 */ /* 0x000fea000b800000 */
[----:B------:R-:W-:-:S13]  /*9df0*/  ELECT P6, URZ, PT ;  /* 0x00000000003f782f */ /* 0x000fda00038c0000 */
.L_x_319:
[----:B------:R-:W-:Y:S04]  /*9e00*/  BSSY B0, `(.L_x_308) ;  /* 0x0000019000007945 */ /* 0x000fe80003800000 */
[----:B------:R-:W-:Y:S05]  /*9e10*/  @!P6 BRA `(.L_x_309) ;  /* 0x00000000005ce947 */ /* 0x000fea0003800000 */
[----:B------:R-:W-:-:S04]  /*9e20*/  LOP3.LUT R19, R19, 0x2, RZ, 0xfc, !PT ;  /* 0x0000000213137812 */ /* 0x000fc800078efcff */
[----:B------:R-:W-:-:S13]  /*9e30*/  ISETP.NE.AND P0, PT, R19, 0x3, PT ;  /* 0x000000031300780c */ /* 0x000fda0003f05270 */
[----:B------:R-:W-:Y:S05]  /*9e40*/  @!P0 BRA `(.L_x_310) ;  /* 0x0000000000048947 */ /* 0x000fea0003800000 */
[----:B------:R-:W-:Y:S01]  /*9e50*/  BPT.TRAP 0x1 ;  /* 0x000000040000795c */ /* 0x000fe20000300000 */
.L_x_310:
[----:B------:R-:W0:Y:S01]  /*9e60*/  S2R R5, SR_CgaCtaId ;  /* 0x0000000000057919 */ /* 0x000e220000008800 */
[----:B------:R-:W-:Y:S02]  /*9e70*/  MOV R2, 0x400 ;  /* 0x0000040000027802 */ /* 0x000fe40000000f00 */
[----:B------:R-:W-:Y:S02]  /*9e80*/  SHF.L.U32 R4, R3, 0x1f, RZ ;  /* 0x0000001f03047819 */ /* 0x000fe400000006ff */
[----:B0-----:R-:W-:-:S05]  /*9e90*/  LEA R5, R5, R2, 0x18 ;  /* 0x0000000205057211 */ /* 0x001fca00078ec0ff */
[----:B------:R-:W-:-:S04]  /*9ea0*/  VIADD R5, R5, 0x10 ;  /* 0x0000001005057836 */ /* 0x000fc80000000000 */
[C---:B------:R-:W-:Y:S02]  /*9eb0*/  IMAD R7, R0.reuse, 0x8, R5 ;  /* 0x0000000800077824 */ /* 0x040fe400078e0205 */
[----:B------:R-:W-:Y:S02]  /*9ec0*/  VIADD R0, R0, 0x1 ;  /* 0x0000000100007836 */ /* 0x000fe40000000000 */
[----:B------:R-:W0:Y:S03]  /*9ed0*/  SYNCS.PHASECHK.TRANS64.TRYWAIT P0, [R7+URZ], R4 ;  /* 0x00000004070075a7 */ /* 0x000e26000800017f */
[----:B------:R-:W-:-:S04]  /*9ee0*/  ISETP.NE.AND P1, PT, R0, 0x2, PT ;  /* 0x000000020000780c */ /* 0x000fc80003f25270 */
[----:B------:R-:W-:Y:S02]  /*9ef0*/  SEL R2, RZ, 0x1, P1 ;  /* 0x00000001ff027807 */ /* 0x000fe40000800000 */
[----:B------:R-:W-:Y:S02]  /*9f00*/  SEL R0, R0, RZ, P1 ;  /* 0x000000ff00007207 */ /* 0x000fe40000800000 */
[----:B------:R-:W-:Y:S01]  /*9f10*/  LOP3.LUT R2, R3, R2, RZ, 0x3c, !PT ;  /* 0x0000000203027212 */ /* 0x000fe200078e3cff */
[----:B0-----:R-:W-:Y:S06]  /*9f20*/  @!P0 BRA `(.L_x_311) ;  /* 0x00000000009c8947 */ /* 0x001fec0003800000 */
.L_x_320:
[----:B------:R-:W-:Y:S01]  /*9f30*/  IMAD R5, R0, 0x8, R5 ;  /* 0x0000000800057824 */ /* 0x000fe200078e0205 */
[----:B------:R-:W-:-:S07]  /*9f40*/  SHF.L.U32 R0, R2, 0x1f, RZ ;  /* 0x0000001f02007819 */ /* 0x000fce00000006ff */
.L_x_312:
[----:B-1----:R1:W2:Y:S02]  /*9f50*/  SYNCS.PHASECHK.TRANS64.TRYWAIT P0, [R5+URZ], R0 ;  /* 0x00000000050075a7 */ /* 0x0022a4000800017f */
[----:B--2---:R-:W-:Y:S05]  /*9f60*/  @!P0 NANOSLEEP.SYNCS 0x989680 ;  /* 0x009896800000895d */ /* 0x004fea0003900000 */
[----:B------:R-:W2:Y:S02]  /*9f70*/  @!P0 SYNCS.PHASECHK.TRANS64 P0, [R5+URZ], R0 ;  /* 0x00000000050085a7 */ /* 0x000ea4000800007f */
[----:B--2---:R-:W-:Y:S05]  /*9f80*/  @!P0 BRA `(.L_x_312) ;  /* 0xfffffffc00f08947 */ /* 0x004fea000383ffff */
.L_x_309:
[----:B------:R-:W-:Y:S05]  /*9f90*/  BSYNC B0 ;  /* 0x0000000000007941 */ /* 0x000fea0003800000 */
.L_x_308:
[----:B------:R-:W-:Y:S05]  /*9fa0*/  EXIT ;  /* 0x000000000000794d */ /* 0x000fea0003800000 */
.L_x_17:
[----:B----4-:R4:W0:Y:S02]  /*9fb0*/  SYNCS.PHASECHK.TRANS64.TRYWAIT P1, [R3+URZ], R0 ;  /* 0x00000000030075a7 */ /* 0x010824000802017f */
[----:B0-----:R-:W-:Y:S05]  /*9fc0*/  @!P1 NANOSLEEP.SYNCS 0x989680 ;  /* 0x009896800000995d */ /* 0x001fea0003900000 */
[----:B------:R-:W0:Y:S02]  /*9fd0*/  @!P1 SYNCS.PHASECHK.TRANS64 P1, [R3+URZ], R0 ;  /* 0x00000000030095a7 */ /* 0x000e24000802007f */
[----:B0-----:R-:W-:Y:S05]  /*9fe0*/  @!P1 BRA `(.L_x_17) ;  /* 0xfffffffc00f09947 */ /* 0x001fea000383ffff */
[----:B------:R-:W-:Y:S05]  /*9ff0*/  BRA `(.L_x_16) ;  /* 0xffffff7000887947 */ /* 0x000fea000383ffff */
.L_x_22:
[----:B-1----:R1:W3:Y:S02]  /*a000*/  SYNCS.PHASECHK.TRANS64.TRYWAIT P1, [R5+URZ], R4 ;  /* 0x00000004050075a7 */ /* 0x0022e4000802017f */
[----:B---3--:R-:W-:Y:S05]  /*a010*/  @!P1 NANOSLEEP.SYNCS 0x989680 ;  /* 0x009896800000995d */ /* 0x008fea0003900000 */
[----:B------:R-:W3:Y:S02]  /*a020*/  @!P1 SYNCS.PHASECHK.TRANS64 P1, [R5+URZ], R4 ;  /* 0x00000004050095a7 */ /* 0x000ee4000802007f */
[----:B---3--:R-:W-:Y:S05]  /*a030*/  @!P1 BRA `(.L_x_22) ;  /* 0xfffffffc00f09947 */ /* 0x008fea000383ffff */
[----:B------:R-:W-:Y:S05]  /*a040*/  BRA `(.L_x_21) ;  /* 0xffffff7400e87947 */ /* 0x000fea000383ffff */
.L_x_295:
[----:B------:R-:W-:Y:S01]  /*a050*/  BSSY B1, `(.L_x_313) ;  /* 0x0000006000017945 */ /* 0x000fe20003800000 */
[----:B------:R-:W-:-:S07]  /*a060*/  IMAD.MOV.U32 R15, RZ, RZ, -0x1 ;  /* 0xffffffffff0f7424 */ /* 0x000fce00078e00ff */
[----:B------:R-:W-:Y:S05]  /*a070*/  WARPSYNC.COLLECTIVE R15, `(.L_x_314) ;  /* 0x000000000f0c7348 */ /* 0x000fea0003c00000 */
[----:B------:R-:W-:Y:S02]  /*a080*/  ELECT P6, UR62, PT ;  /* 0x00000000003e782f */ /* 0x000fe400038c0000 */
[----:B------:R-:W-:Y:S01]  /*a090*/  MOV R14, UR62 ;  /* 0x0000003e000e7c02 */ /* 0x000fe20008000f00 */
[----:B------:R-:W-:Y:S10]  /*a0a0*/  ENDCOLLECTIVE ;  /* 0x000000000000791b */ /* 0x000ff40003800000 */
.L_x_314:
[----:B------:R-:W-:Y:S05]  /*a0b0*/  BSYNC B1 ;  /* 0x0000000000017941 */ /* 0x000fea0003800000 */
.L_x_313:
[----:B------:R-:W-:Y:S05]  /*a0c0*/  BRA `(.L_x_315) ;  /* 0xfffffff000607947 */ /* 0x000fea000383ffff */
.L_x_298:
[----:B0-----:R0:W1:Y:S02]  /*a0d0*/  SYNCS.PHASECHK.TRANS64.TRYWAIT P1, [R12+URZ+0x10], R7 ;  /* 0x000010070c0075a7 */ /* 0x001064000802017f */
[----:B-1----:R-:W-:Y:S05]  /*a0e0*/  @!P1 NANOSLEEP.SYNCS 0x989680 ;  /* 0x009896800000995d */ /* 0x002fea0003900000 */
[----:B------:R-:W1:Y:S02]  /*a0f0*/  @!P1 SYNCS.PHASECHK.TRANS64 P1, [R12+URZ+0x10], R7 ;  /* 0x000010070c0095a7 */ /* 0x000e64000802007f */
[----:B-1----:R-:W-:Y:S05]  /*a100*/  @!P1 BRA `(.L_x_298) ;  /* 0xfffffffc00f09947 */ /* 0x002fea000383ffff */
[----:B------:R-:W-:Y:S05]  /*a110*/  BRA `(.L_x_316) ;  /* 0xfffffff000947947 */ /* 0x000fea000383ffff */
.L_x_307:
[----:B------:R-:W-:Y:S01]  /*a120*/  BSSY B0, `(.L_x_317) ;  /* 0x0000006000007945 */ /* 0x000fe20003800000 */
[----:B------:R-:W-:-:S07]  /*a130*/  IMAD.MOV.U32 R15, RZ, RZ, -0x1 ;  /* 0xffffffffff0f7424 */ /* 0x000fce00078e00ff */
[----:B------:R-:W-:Y:S05]  /*a140*/  WARPSYNC.COLLECTIVE R15, `(.L_x_318) ;  /* 0x000000000f0c7348 */ /* 0x000fea0003c00000 */
[----:B------:R-:W-:Y:S02]  /*a150*/  ELECT P6, UR62, PT ;  /* 0x00000000003e782f */ /* 0x000fe400038c0000 */
[----:B------:R-:W-:Y:S01]  /*a160*/  MOV R14, UR62 ;  /* 0x0000003e000e7c02 */ /* 0x000fe20008000f00 */
[----:B------:R-:W-:Y:S10]  /*a170*/  ENDCOLLECTIVE ;  /* 0x000000000000791b */ /* 0x000ff40003800000 */
.L_x_318:
[----:B------:R-:W-:Y:S05]  /*a180*/  BSYNC B0 ;  /* 0x0000000000007941 */ /* 0x000fea0003800000 */
.L_x_317:
[----:B------:R-:W-:Y:S05]  /*a190*/  BRA `(.L_x_319) ;  /* 0xfffffffc00187947 */ /* 0x000fea000383ffff */
.L_x_311:
[----:B0-----:R0:W1:Y:S02]  /*a1a0*/  SYNCS.PHASECHK.TRANS64.TRYWAIT P0, [R7+URZ], R4 ;  /* 0x00000004070075a7 */ /* 0x001064000800017f */
[----:B-1----:R-:W-:Y:S05]  /*a1b0*/  @!P0 NANOSLEEP.SYNCS 0x989680 ;  /* 0x009896800000895d */ /* 0x002fea0003900000 */
[----:B------:R-:W1:Y:S02]  /*a1c0*/  @!P0 SYNCS.PHASECHK.TRANS64 P0, [R7+URZ], R4 ;  /* 0x00000004070085a7 */ /* 0x000e64000800007f */
[----:B-1----:R-:W-:Y:S05]  /*a1d0*/  @!P0 BRA `(.L_x_311) ;  /* 0xfffffffc00f08947 */ /* 0x002fea000383ffff */
[----:B------:R-:W-:Y:S05]  /*a1e0*/  BRA `(.L_x_320) ;  /* 0xfffffffc00507947 */ /* 0x000fea000383ffff */
.L_x_321:
[----:B------:R-:W-:-:S00]  /*a1f0*/  BRA `(.L_x_321) ;  /* 0xfffffffc00fc7947 */ /* 0x000fc0000383ffff */
[----:B------:R-:W-:-:S00]  /*a200*/  NOP ;  /* 0x0000000000007918 */ /* 0x000fc00000000000 */
[----:B------:R-:W-:-:S00]  /*a210*/  NOP ;  /* 0x0000000000007918 */ /* 0x000fc00000000000 */
[----:B------:R-:W-:-:S00]  /*a220*/  NOP ;  /* 0x0000000000007918 */ /* 0x000fc00000000000 */
[----:B------:R-:W-:-:S00]  /*a230*/  NOP ;  /* 0x0000000000007918 */ /* 0x000fc00000000000 */
[----:B------:R-:W-:-:S00]  /*a240*/  NOP ;  /* 0x0000000000007918 */ /* 0x000fc00000000000 */
[----:B------:R-:W-:-:S00]  /*a250*/  NOP ;  /* 0x0000000000007918 */ /* 0x000fc00000000000 */
[----:B------:R-:W-:-:S00]  /*a260*/  NOP ;  /* 0x0000000000007918 */ /* 0x000fc00000000000 */
[----:B------:R-:W-:-:S00]  /*a270*/  NOP ;  /* 0x0000000000007918 */ /* 0x000fc00000000000 */
.L_x_322:


//--------------------- .nv.global.init           --------------------------
	.section	.nv.global.init,"aw",@progbits
.nv.global.init:
	.type		$str$22,@object
	.size		$str$22,($str$23 - $str$22)
$str$22:
        /*0000*/ 	.byte	0x6b, 0x5f, 0x74, 0x69, 0x6c, 0x65, 0x5f, 0x63, 0x6f, 0x75, 0x6e, 0x74, 0x20, 0x3e, 0x3d, 0x20
        /*0010*/ 	.byte	0x31, 0x00
	.type		$str$23,@object
	.size		$str$23,(__unnamed_1 - $str$23)
$str$23:
        /*0012*/ 	.byte	0x2f, 0x74, 0x6d, 0x70, 0x2f, 0x63, 0x75, 0x74, 0x6c, 0x61, 0x73, 0x73, 0x5f, 0x73, 0x77, 0x65
        /*0022*/ 	.byte	0x65, 0x70, 0x5f, 0x73, 0x72, 0x63, 0x2f, 0x69, 0x6e, 0x63, 0x6c, 0x75, 0x64, 0x65, 0x2f, 0x63
        /*0032*/ 	.byte	0x75, 0x74, 0x6c, 0x61, 0x73, 0x73, 0x2f, 0x67, 0x65, 0x6d, 0x6d, 0x2f, 0x63, 0x6f, 0x6c, 0x6c
        /*0042*/ 	.byte	0x65, 0x63, 0x74, 0x69, 0x76, 0x65, 0x2f, 0x73, 0x6d, 0x39, 0x30, 0x5f, 0x6d, 0x6d, 0x61, 0x5f
        /*0052*/ 	.byte	0x74, 0x6d, 0x61, 0x5f, 0x67, 0x6d, 0x6d, 0x61, 0x5f, 0x73, 0x73, 0x5f, 0x77, 0x61, 0x72, 0x70
        /*0062*/ 	.byte	0x73, 0x70, 0x65, 0x63, 0x69, 0x61, 0x6c, 0x69, 0x7a, 0x65, 0x64, 0x2e, 0x68, 0x70, 0x70, 0x00
	.type		__unnamed_1,@object
	.size		__unnamed_1,(.L_0 - __unnamed_1)
__unnamed_1:
        /*0072*/ 	.byte	0x76, 0x6f, 0x69, 0x64, 0x20, 0x63, 0x75, 0x74, 0x6c, 0x61, 0x73, 0x73, 0x3a, 0x3a, 0x67, 0x65
        /* <DEDUP_REMOVED lines=172> */
        /*0b42*/ 	.byte	0x69, 0x74, 0x79, 0x5d, 0x00
.L_0:


//--------------------- .nv.shared._ZN7cutlass13device_kernelINS_4gemm6kernel13GemmUniversalIN4cute5tupleIJiiiiEEENS1_10collective13CollectiveMmaINS1_34MainloopSm90TmaGmmaWarpSpecializedILi2ENS5_IJNS4_1CILi1EEESB_SB_EEENS1_35KernelTmaWarpSpecializedCooperativeEEENS5_IJNSA_ILi128EEENSA_ILi256EEESG_EEEaNS5_IJlSB_lEEEaSI_NS4_8TiledMMAINS4_8MMA_AtomIJNS4_4SM904GMMA27MMA_64x256x32_S32S8S8_SS_TNEEEENS4_6LayoutINS5_IJNSA_ILi2EEESB_SB_EEENS5_IJSB_NSA_ILi0EEESS_EEEEENS5_IJNS4_10UnderscoreESV_SV_EEEEENS4_13SM90_TMA_LOADENS4_14ComposedLayoutINS4_7SwizzleILi3ELi4ELi3EEENS4_18smem_ptr_flag_bitsILi8EEENSP_INS5_IJNSA_ILi8EEESF_EEENS5_IJSF_SB_EEEEEEEvNS4_8identityESY_S18_vS19_EENS_8epilogue10collective6detail29Sm90TmaWarpSpecializedAdapterINS1C_15DefaultEpilogueIaSI_SI_NS1B_6thread17LinearCombinationIaLi1EiiLNS1G_9ScaleType4KindE0ELNS_15FloatRoundStyleE2EaEENS1_15EpilogueDefaultEEEEEvvEEEEvNT_6ParamsE --------------------------
	.section	.nv.shared._ZN7cutlass13device_kernelINS_4gemm6kernel13GemmUniversalIN4cute5tupleIJiiiiEEENS1_10collective13CollectiveMmaINS1_34MainloopSm90TmaGmmaWarpSpecializedILi2ENS5_IJNS4_1CILi1EEESB_SB_EEENS1_35KernelTmaWarpSpecializedCooperativeEEENS5_IJNSA_ILi128EEENSA_ILi256EEESG_EEEaNS5_IJlSB_lEEEaSI_NS4_8TiledMMAINS4_8MMA_AtomIJNS4_4SM904GMMA27MMA_64x256x32_S32S8S8_SS_TNEEEENS4_6LayoutINS5_IJNSA_ILi2EEESB_SB_EEENS5_IJSB_NSA_ILi0EEESS_EEEEENS5_IJNS4_10UnderscoreESV_SV_EEEEENS4_13SM90_TMA_LOADENS4_14ComposedLayoutINS4_7SwizzleILi3ELi4ELi3EEENS4_18smem_ptr_flag_bitsILi8EEENSP_INS5_IJNSA_ILi8EEESF_EEENS5_IJSF_SB_EEEEEEEvNS4_8identityESY_S18_vS19_EENS_8epilogue10collective6detail29Sm90TmaWarpSpecializedAdapterINS1C_15DefaultEpilogueIaSI_SI_NS1B_6thread17LinearCombinationIaLi1EiiLNS1G_9ScaleType4KindE0ELNS_15FloatRoundStyleE2EaEENS1_15EpilogueDefaultEEEEEvvEEEEvNT_6ParamsE,"aw",@nobits
	.sectionflags	@""
	.align	16
	.zero		1024


//--------------------- .nv.shared.reserved.0     --------------------------
	.section	.nv.shared.reserved.0,"aw",@nobits
	.weak		__nv_reservedSMEM_offset_0_alias
	.size		__nv_reservedSMEM_offset_0_alias, 0, 0
	.other		__nv_reservedSMEM_offset_0_alias,@"STO_CUDA_RESERVED_SHARED STV_DEFAULT"
__nv_reservedSMEM_offset_0_alias:
	.zero		0


//--------------------- .nv.global                --------------------------
	.section	.nv.global,"aw",@nobits
.nv.global:
	.type		_ZN39_INTERNAL_c80e50a3_4_k_cu_ee045d5d_63464cute1_E,@object
	.size		_ZN39_INTERNAL_c80e50a3_4_k_cu_ee045d5d_63464cute1_E,(_ZN39_INTERNAL_c80e50a3_4_k_cu_ee045d5d_63464cuda3std3__45__cpo6cbeginE - _ZN39_INTERNAL_c80e50a3_4_k_cu_ee045d5d_63464cute1_E)
_ZN39_INTERNAL_c80e50a3_4_k_cu_ee045d5d_63464cute1_E:
	.zero		1
	.type		_ZN39_INTERNAL_c80e50a3_4_k_cu_ee045d5d_63464cuda3std3__45__cpo6cbeginE,@object
	.size		_ZN39_INTERNAL_c80e50a3_4_k_cu_ee045d5d_63464cuda3std3__45__cpo6cbeginE,(_ZN39_INTERNAL_c80e50a3_4_k_cu_ee045d5d_63464cuda3std3__48in_placeE - _ZN39_INTERNAL_c80e50a3_4_k_cu_ee045d5d_63464cuda3std3__45__cpo6cbeginE)
_ZN39_INTERNAL_c80e50a3_4_k_cu_ee045d5d_63464cuda3std3__45__cpo6cbeginE:
	.zero		1
	.type		_ZN39_INTERNAL_c80e50a3_4_k_cu_ee045d5d_63464cuda3std3__48in_placeE,@object
	.size		_ZN39_INTERNAL_c80e50a3_4_k_cu_ee045d5d_63464cuda3std3__48in_placeE,(_ZN39_INTERNAL_c80e50a3_4_k_cu_ee045d5d_63464cuda3std6ranges3__45__cpo9iter_moveE - _ZN39_INTERNAL_c80e50a3_4_k_cu_ee045d5d_63464cuda3std3__48in_placeE)
_ZN39_INTERNAL_c80e50a3_4_k_cu_ee045d5d_63464cuda3std3__48in_placeE:
	.zero		1
	.type		_ZN39_INTERNAL_c80e50a3_4_k_cu_ee045d5d_63464cuda3std6ranges3__45__cpo9iter_moveE,@object
	.size		_ZN39_INTERNAL_c80e50a3_4_k_cu_ee045d5d_63464cuda3std6ranges3__45__cpo9iter_moveE,(_ZN39_INTERNAL_c80e50a3_4_k_cu_ee045d5d_63464cuda3std3__45__cpo5beginE - _ZN39_INTERNAL_c80e50a3_4_k_cu_ee045d5d_63464cuda3std6ranges3__45__cpo9iter_moveE)
_ZN39_INTERNAL_c80e50a3_4_k_cu_ee045d5d_63464cuda3std6ranges3__45__cpo9iter_moveE:
	.zero		1
	.type		_ZN39_INTERNAL_c80e50a3_4_k_cu_ee045d5d_63464cuda3std3__45__cpo5beginE,@object
	.size		_ZN39_INTERNAL_c80e50a3_4_k_cu_ee045d5d_63464cuda3std3__45__cpo5beginE,(_ZN39_INTERNAL_c80e50a3_4_k_cu_ee045d5d_63464cuda3std3__441_GLOBAL__N__c80e50a3_4_k_cu_ee045d5d_63466ignoreE - _ZN39_INTERNAL_c80e50a3_4_k_cu_ee045d5d_63464cuda3std3__45__cpo5beginE)
_ZN39_INTERNAL_c80e50a3_4_k_cu_ee045d5d_63464cuda3std3__45__cpo5beginE:
	.zero		1
	.type		_ZN39_INTERNAL_c80e50a3_4_k_cu_ee045d5d_63464cuda3std3__441_GLOBAL__N__c80e50a3_4_k_cu_ee045d5d_63466ignoreE,@object
	.size		_ZN39_INTERNAL_c80e50a3_4_k_cu_ee045d5d_63464cuda3std3__441_GLOBAL__N__c80e50a3_4_k_cu_ee045d5d_63466ignoreE,(_ZN39_INTERNAL_c80e50a3_4_k_cu_ee045d5d_63464cute7productE - _ZN39_INTERNAL_c80e50a3_4_k_cu_ee045d5d_63464cuda3std3__441_GLOBAL__N__c80e50a3_4_k_cu_ee045d5d_63466ignoreE)
_ZN39_INTERNAL_c80e50a3_4_k_cu_ee045d5d_63464cuda3std3__441_GLOBAL__N__c80e50a3_4_k_cu_ee045d5d_63466ignoreE:
	.zero		1
	.type		_ZN39_INTERNAL_c80e50a3_4_k_cu_ee045d5d_63464cute7productE,@object
	.size		_ZN39_INTERNAL_c80e50a3_4_k_cu_ee045d5d_63464cute7productE,(_ZN39_INTERNAL_c80e50a3_4_k_cu_ee045d5d_63464cuda3std3__45__cpo3endE - _ZN39_INTERNAL_c80e50a3_4_k_cu_ee045d5d_63464cute7productE)
_ZN39_INTERNAL_c80e50a3_4_k_cu_ee045d5d_63464cute7productE:
	.zero		1
	.type		_ZN39_INTERNAL_c80e50a3_4_k_cu_ee045d5d_63464cuda3std3__45__cpo3endE,@object
	.size		_ZN39_INTERNAL_c80e50a3_4_k_cu_ee045d5d_63464cuda3std3__45__cpo3endE,(_ZN39_INTERNAL_c80e50a3_4_k_cu_ee045d5d_63464cuda3std3__419piecewise_constructE - _ZN39_INTERNAL_c80e50a3_4_k_cu_ee045d5d_63464cuda3std3__45__cpo3endE)
_ZN39_INTERNAL_c80e50a3_4_k_cu_ee045d5d_63464cuda3std3__45__cpo3endE:
	.zero		1
	.type		_ZN39_INTERNAL_c80e50a3_4_k_cu_ee045d5d_63464cuda3std3__419piecewise_constructE,@object
	.size		_ZN39_INTERNAL_c80e50a3_4_k_cu_ee045d5d_63464cuda3std3__419piecewise_constructE,(_ZN39_INTERNAL_c80e50a3_4_k_cu_ee045d5d_63464cuda3std3__45__cpo4cendE - _ZN39_INTERNAL_c80e50a3_4_k_cu_ee045d5d_63464cuda3std3__419piecewise_constructE)
_ZN39_INTERNAL_c80e50a3_4_k_cu_ee045d5d_63464cuda3std3__419piecewise_constructE:
	.zero		1
	.type		_ZN39_INTERNAL_c80e50a3_4_k_cu_ee045d5d_63464cuda3std3__45__cpo4cendE,@object
	.size		_ZN39_INTERNAL_c80e50a3_4_k_cu_ee045d5d_63464cuda3std3__45__cpo4cendE,(_ZN39_INTERNAL_c80e50a3_4_k_cu_ee045d5d_63464cuda3std6ranges3__45__cpo4swapE - _ZN39_INTERNAL_c80e50a3_4_k_cu_ee045d5d_63464cuda3std3__45__cpo4cendE)
_ZN39_INTERNAL_c80e50a3_4_k_cu_ee045d5d_63464cuda3std3__45__cpo4cendE:
	.zero		1
	.type		_ZN39_INTERNAL_c80e50a3_4_k_cu_ee045d5d_63464cuda3std6ranges3__45__cpo4swapE,@object
	.size		_ZN39_INTERNAL_c80e50a3_4_k_cu_ee045d5d_63464cuda3std6ranges3__45__cpo4swapE,(.L_8 - _ZN39_INTERNAL_c80e50a3_4_k_cu_ee045d5d_63464cuda3std6ranges3__45__cpo4swapE)
_ZN39_INTERNAL_c80e50a3_4_k_cu_ee045d5d_63464cuda3std6ranges3__45__cpo4swapE:
	.zero		1
.L_8:


//--------------------- .nv.constant0._ZN7cutlass13device_kernelINS_4gemm6kernel13GemmUniversalIN4cute5tupleIJiiiiEEENS1_10collective13CollectiveMmaINS1_34MainloopSm90TmaGmmaWarpSpecializedILi2ENS5_IJNS4_1CILi1EEESB_SB_EEENS1_35KernelTmaWarpSpecializedCooperativeEEENS5_IJNSA_ILi128EEENSA_ILi256EEESG_EEEaNS5_IJlSB_lEEEaSI_NS4_8TiledMMAINS4_8MMA_AtomIJNS4_4SM904GMMA27MMA_64x256x32_S32S8S8_SS_TNEEEENS4_6LayoutINS5_IJNSA_ILi2EEESB_SB_EEENS5_IJSB_NSA_ILi0EEESS_EEEEENS5_IJNS4_10UnderscoreESV_SV_EEEEENS4_13SM90_TMA_LOADENS4_14ComposedLayoutINS4_7SwizzleILi3ELi4ELi3EEENS4_18smem_ptr_flag_bitsILi8EEENSP_INS5_IJNSA_ILi8EEESF_EEENS5_IJSF_SB_EEEEEEEvNS4_8identityESY_S18_vS19_EENS_8epilogue10collective6detail29Sm90TmaWarpSpecializedAdapterINS1C_15DefaultEpilogueIaSI_SI_NS1B_6thread17LinearCombinationIaLi1EiiLNS1G_9ScaleType4KindE0ELNS_15FloatRoundStyleE2EaEENS1_15EpilogueDefaultEEEEEvvEEEEvNT_6ParamsE --------------------------
	.section	.nv.constant0._ZN7cutlass13device_kernelINS_4gemm6kernel13GemmUniversalIN4cute5tupleIJiiiiEEENS1_10collective13CollectiveMmaINS1_34MainloopSm90TmaGmmaWarpSpecializedILi2ENS5_IJNS4_1CILi1EEESB_SB_EEENS1_35KernelTmaWarpSpecializedCooperativeEEENS5_IJNSA_ILi128EEENSA_ILi256EEESG_EEEaNS5_IJlSB_lEEEaSI_NS4_8TiledMMAINS4_8MMA_AtomIJNS4_4SM904GMMA27MMA_64x256x32_S32S8S8_SS_TNEEEENS4_6LayoutINS5_IJNSA_ILi2EEESB_SB_EEENS5_IJSB_NSA_ILi0EEESS_EEEEENS5_IJNS4_10UnderscoreESV_SV_EEEEENS4_13SM90_TMA_LOADENS4_14ComposedLayoutINS4_7SwizzleILi3ELi4ELi3EEENS4_18smem_ptr_flag_bitsILi8EEENSP_INS5_IJNSA_ILi8EEESF_EEENS5_IJSF_SB_EEEEEEEvNS4_8identityESY_S18_vS19_EENS_8epilogue10collective6detail29Sm90TmaWarpSpecializedAdapterINS1C_15DefaultEpilogueIaSI_SI_NS1B_6thread17LinearCombinationIaLi1EiiLNS1G_9ScaleType4KindE0ELNS_15FloatRoundStyleE2EaEENS1_15EpilogueDefaultEEEEEvvEEEEvNT_6ParamsE,"a",@progbits
	.sectionflags	@""
	.align	4
.nv.constant0._ZN7cutlass13device_kernelINS_4gemm6kernel13GemmUniversalIN4cute5tupleIJiiiiEEENS1_10collective13CollectiveMmaINS1_34MainloopSm90TmaGmmaWarpSpecializedILi2ENS5_IJNS4_1CILi1EEESB_SB_EEENS1_35KernelTmaWarpSpecializedCooperativeEEENS5_IJNSA_ILi128EEENSA_ILi256EEESG_EEEaNS5_IJlSB_lEEEaSI_NS4_8TiledMMAINS4_8MMA_AtomIJNS4_4SM904GMMA27MMA_64x256x32_S32S8S8_SS_TNEEEENS4_6LayoutINS5_IJNSA_ILi2EEESB_SB_EEENS5_IJSB_NSA_ILi0EEESS_EEEEENS5_IJNS4_10UnderscoreESV_SV_EEEEENS4_13SM90_TMA_LOADENS4_14ComposedLayoutINS4_7SwizzleILi3ELi4ELi3EEENS4_18smem_ptr_flag_bitsILi8EEENSP_INS5_IJNSA_ILi8EEESF_EEENS5_IJSF_SB_EEEEEEEvNS4_8identityESY_S18_vS19_EENS_8epilogue10collective6detail29Sm90TmaWarpSpecializedAdapterINS1C_15DefaultEpilogueIaSI_SI_NS1B_6thread17LinearCombinationIaLi1EiiLNS1G_9ScaleType4KindE0ELNS_15FloatRoundStyleE2EaEENS1_15EpilogueDefaultEEEEEvvEEEEvNT_6ParamsE:
	.zero		1664


//--------------------- SYMBOLS --------------------------

	.type		.nv.reservedSmem.offset0,@object
	.size		.nv.reservedSmem.offset0,0x4
	.type		__assertfail,@function
